	.target	sm_100

	.elftype	@"ET_EXEC"


//--------------------- .note.nv.tkinfo           --------------------------
	.section	.note.nv.tkinfo,"",@"SHT_NOTE"
	.sectionflags	@"SHF_NOTE_NV_TKINFO"
	.tkinfo
        /*0018*/ 	.word	0x00000081
        /*0030*/ 	.string	""
        /*0030*/ 	.string	"ptxas"
        /*0030*/ 	.string	"Cuda compilation tools, release 12.9, V12.9.86"
        /*0030*/ 	.string	"Build cuda_12.9.r12.9/compiler.36037853_0"
        /*0030*/ 	.string	"-regUsageLevel 10 -arch sm_100f -m 64 "



//--------------------- .note.nv.cuver            --------------------------
	.section	.note.nv.cuver,"",@"SHT_NOTE"
	.sectionflags	@"SHF_NOTE_NV_CUVER"
        /*0018*/ 	.short	0x0001
        /*001a*/ 	.short	0x0064
        /*001c*/ 	.short	0x0001
        /*001e*/ 	.short	0x0000
        /*0020*/ 	.short	0x0001
        /*0022*/ 	.short	0x0000


//--------------------- .nv.info                  --------------------------
	.section	.nv.info,"",@"SHT_CUDA_INFO"
	.align	4


	//----- nvinfo : EIATTR_REGCOUNT
	.align		4
        /*0000*/ 	.byte	0x04, 0x2f
        /*0002*/ 	.short	(.L_15 - .L_14)
	.align		4
.L_14:
        /*0004*/ 	.word	index@(_ZN9deep_gemm24sm100_fp8_gemm_1d1d_implILN4cute4UMMA5MajorE0ELS3_0ELj0ELj4096ELj7168ELj128ELj192ELj128ELj64ELj128ELj128ELj128ELj4ELj128ELj128ELj1ELb0ELj138ELNS_8GemmTypeE1ELb0EN7cutlass10bfloat16_tENS_16EpilogueIdentityEEEvPijjj14CUtensorMap_stS9_S9_S9_S9_)
        /*0008*/ 	.word	0x0000002f


	//----- nvinfo : EIATTR_FRAME_SIZE
	.align		4
.L_15:
        /*000c*/ 	.byte	0x04, 0x11
        /*000e*/ 	.short	(.L_17 - .L_16)
	.align		4
.L_16:
        /*0010*/ 	.word	index@($__internal_3_$__cuda_sm20_div_u16)
        /*0014*/ 	.word	0x00000000


	//----- nvinfo : EIATTR_FRAME_SIZE
	.align		4
.L_17:
        /*0018*/ 	.byte	0x04, 0x11
        /*001a*/ 	.short	(.L_19 - .L_18)
	.align		4
.L_18:
        /*001c*/ 	.word	index@($__internal_2_$__cuda_sm10x_tcgen05_guardrail_trap_unallocated_columns_being_dealloced)
        /*0020*/ 	.word	0x00000000


	//----- nvinfo : EIATTR_FRAME_SIZE
	.align		4
.L_19:
        /*0024*/ 	.byte	0x04, 0x11
        /*0026*/ 	.short	(.L_21 - .L_20)
	.align		4
.L_20:
        /*0028*/ 	.word	index@($__internal_1_$__cuda_sm10x_tcgen05_guardrail_trap_phase_invalid_during_alloc)
        /*002c*/ 	.word	0x00000000


	//----- nvinfo : EIATTR_FRAME_SIZE
	.align		4
.L_21:
        /*0030*/ 	.byte	0x04, 0x11
        /*0032*/ 	.short	(.L_23 - .L_22)
	.align		4
.L_22:
        /*0034*/ 	.word	index@($__internal_0_$__cuda_sm10x_tcgen05_guardrail_trap_col_being_dealloced_not_returned_by_alloc)
        /*0038*/ 	.word	0x00000000


	//----- nvinfo : EIATTR_FRAME_SIZE
	.align		4
.L_23:
        /*003c*/ 	.byte	0x04, 0x11
        /*003e*/ 	.short	(.L_25 - .L_24)
	.align		4
.L_24:
        /*0040*/ 	.word	index@(_ZN9deep_gemm24sm100_fp8_gemm_1d1d_implILN4cute4UMMA5MajorE0ELS3_0ELj0ELj4096ELj7168ELj128ELj192ELj128ELj64ELj128ELj128ELj128ELj4ELj128ELj128ELj1ELb0ELj138ELNS_8GemmTypeE1ELb0EN7cutlass10bfloat16_tENS_16EpilogueIdentityEEEvPijjj14CUtensorMap_stS9_S9_S9_S9_)
        /*0044*/ 	.word	0x00000000


	//----- nvinfo : EIATTR_MIN_STACK_SIZE
	.align		4
.L_25:
        /*0048*/ 	.byte	0x04, 0x12
        /*004a*/ 	.short	(.L_27 - .L_26)
	.align		4
.L_26:
        /*004c*/ 	.word	index@(_ZN9deep_gemm24sm100_fp8_gemm_1d1d_implILN4cute4UMMA5MajorE0ELS3_0ELj0ELj4096ELj7168ELj128ELj192ELj128ELj64ELj128ELj128ELj128ELj4ELj128ELj128ELj1ELb0ELj138ELNS_8GemmTypeE1ELb0EN7cutlass10bfloat16_tENS_16EpilogueIdentityEEEvPijjj14CUtensorMap_stS9_S9_S9_S9_)
        /*0050*/ 	.word	0x00000000
.L_27:


//--------------------- .nv.info._ZN9deep_gemm24sm100_fp8_gemm_1d1d_implILN4cute4UMMA5MajorE0ELS3_0ELj0ELj4096ELj7168ELj128ELj192ELj128ELj64ELj128ELj128ELj128ELj4ELj128ELj128ELj1ELb0ELj138ELNS_8GemmTypeE1ELb0EN7cutlass10bfloat16_tENS_16EpilogueIdentityEEEvPijjj14CUtensorMap_stS9_S9_S9_S9_ --------------------------
	.section	.nv.info._ZN9deep_gemm24sm100_fp8_gemm_1d1d_implILN4cute4UMMA5MajorE0ELS3_0ELj0ELj4096ELj7168ELj128ELj192ELj128ELj64ELj128ELj128ELj128ELj4ELj128ELj128ELj1ELb0ELj138ELNS_8GemmTypeE1ELb0EN7cutlass10bfloat16_tENS_16EpilogueIdentityEEEvPijjj14CUtensorMap_stS9_S9_S9_S9_,"",@"SHT_CUDA_INFO"
	.sectionflags	@""
	.align	4


	//----- nvinfo : EIATTR_CUDA_API_VERSION
	.align		4
        /*0000*/ 	.byte	0x04, 0x37
        /*0002*/ 	.short	(.L_29 - .L_28)
.L_28:
        /*0004*/ 	.word	0x00000081


	//----- nvinfo : EIATTR_KPARAM_INFO
	.align		4
.L_29:
        /*0008*/ 	.byte	0x04, 0x17
        /*000a*/ 	.short	(.L_31 - .L_30)
.L_30:
        /*000c*/ 	.word	0x00000000
        /*0010*/ 	.short	0x0008
        /*0012*/ 	.short	0x0240
        /*0014*/ 	.byte	0x00, 0xf0, 0x01, 0x02


	//----- nvinfo : EIATTR_KPARAM_INFO
	.align		4
.L_31:
        /*0018*/ 	.byte	0x04, 0x17
        /*001a*/ 	.short	(.L_33 - .L_32)
.L_32:
        /*001c*/ 	.word	0x00000000
        /*0020*/ 	.short	0x0007
        /*0022*/ 	.short	0x01c0
        /*0024*/ 	.byte	0x00, 0xf0, 0x01, 0x02


	//----- nvinfo : EIATTR_KPARAM_INFO
	.align		4
.L_33:
        /*0028*/ 	.byte	0x04, 0x17
        /*002a*/ 	.short	(.L_35 - .L_34)
.L_34:
        /*002c*/ 	.word	0x00000000
        /*0030*/ 	.short	0x0006
        /*0032*/ 	.short	0x0140
        /*0034*/ 	.byte	0x00, 0xf0, 0x01, 0x02


	//----- nvinfo : EIATTR_KPARAM_INFO
	.align		4
.L_35:
        /*0038*/ 	.byte	0x04, 0x17
        /*003a*/ 	.short	(.L_37 - .L_36)
.L_36:
        /*003c*/ 	.word	0x00000000
        /*0040*/ 	.short	0x0005
        /*0042*/ 	.short	0x00c0
        /*0044*/ 	.byte	0x00, 0xf0, 0x01, 0x02


	//----- nvinfo : EIATTR_KPARAM_INFO
	.align		4
.L_37:
        /*0048*/ 	.byte	0x04, 0x17
        /*004a*/ 	.short	(.L_39 - .L_38)
.L_38:
        /*004c*/ 	.word	0x00000000
        /*0050*/ 	.short	0x0004
        /*0052*/ 	.short	0x0040
        /*0054*/ 	.byte	0x00, 0xf0, 0x01, 0x02


	//----- nvinfo : EIATTR_KPARAM_INFO
	.align		4
.L_39:
        /*0058*/ 	.byte	0x04, 0x17
        /*005a*/ 	.short	(.L_41 - .L_40)
.L_40:
        /*005c*/ 	.word	0x00000000
        /*0060*/ 	.short	0x0003
        /*0062*/ 	.short	0x0010
        /*0064*/ 	.byte	0x00, 0xf0, 0x11, 0x00


	//----- nvinfo : EIATTR_KPARAM_INFO
	.align		4
.L_41:
        /*0068*/ 	.byte	0x04, 0x17
        /*006a*/ 	.short	(.L_43 - .L_42)
.L_42:
        /*006c*/ 	.word	0x00000000
        /*0070*/ 	.short	0x0002
        /*0072*/ 	.short	0x000c
        /*0074*/ 	.byte	0x00, 0xf0, 0x11, 0x00


	//----- nvinfo : EIATTR_KPARAM_INFO
	.align		4
.L_43:
        /*0078*/ 	.byte	0x04, 0x17
        /*007a*/ 	.short	(.L_45 - .L_44)
.L_44:
        /*007c*/ 	.word	0x00000000
        /*0080*/ 	.short	0x0001
        /*0082*/ 	.short	0x0008
        /*0084*/ 	.byte	0x00, 0xf0, 0x11, 0x00


	//----- nvinfo : EIATTR_KPARAM_INFO
	.align		4
.L_45:
        /*0088*/ 	.byte	0x04, 0x17
        /*008a*/ 	.short	(.L_47 - .L_46)
.L_46:
        /*008c*/ 	.word	0x00000000
        /*0090*/ 	.short	0x0000
        /*0092*/ 	.short	0x0000
        /*0094*/ 	.byte	0x00, 0xf5, 0x21, 0x00


	//----- nvinfo : EIATTR_AT_ENTRY_FRAGMENTS
	.align		4
.L_47:
        /*0098*/ 	.byte	0x04, 0x4f
        /*009a*/ 	.short	(.L_49 - .L_48)


	//   ....[0]....
.L_48:
        /*009c*/ 	.word	0x00000004


	//----- nvinfo : EIATTR_RESERVED_SMEM_USED
	.align		4
.L_49:
        /*00a0*/ 	.byte	0x01, 0x41
	.zero		2


	//----- nvinfo : EIATTR_SPARSE_MMA_MASK
	.align		4
        /*00a4*/ 	.byte	0x03, 0x50
        /*00a6*/ 	.short	0x0000


	//----- nvinfo : EIATTR_TCGEN05_1CTA_USED
	.align		4
        /*00a8*/ 	.byte	0x01, 0x51
	.zero		2


	//----- nvinfo : EIATTR_MAXREG_COUNT
	.align		4
        /*00ac*/ 	.byte	0x03, 0x1b
        /*00ae*/ 	.short	0x00ff


	//----- nvinfo : EIATTR_NUM_BARRIERS
	.align		4
        /*00b0*/ 	.byte	0x02, 0x4c
        /*00b2*/ 	.byte	0x09
	.zero		1


	//----- nvinfo : EIATTR_INT_WARP_WIDE_INSTR_OFFSETS
	.align		4
        /*00b4*/ 	.byte	0x04, 0x31
        /*00b6*/ 	.short	(.L_51 - .L_50)


	//   ....[0]....
.L_50:
        /*00b8*/ 	.word	0x00003a40


	//   ....[1]....
        /*00bc*/ 	.word	0x00003a60


	//----- nvinfo : EIATTR_COOP_GROUP_MASK_REGIDS
	.align		4
.L_51:
        /*00c0*/ 	.byte	0x04, 0x29
        /*00c2*/ 	.short	(.L_53 - .L_52)


	//   ....[0]....
.L_52:
        /*00c4*/ 	.word	0xffffffff


	//   ....[1]....
        /*00c8*/ 	.word	0xffffffff


	//   ....[2]....
        /*00cc*/ 	.word	0xffffffff


	//   ....[3]....
        /*00d0*/ 	.word	0xffffffff


	//   ....[4]....
        /*00d4*/ 	.word	0xffffffff


	//   ....[5]....
        /*00d8*/ 	.word	0xffffffff


	//   ....[6]....
        /*00dc*/ 	.word	0xffffffff


	//   ....[7]....
        /*00e0*/ 	.word	0xffffffff


	//   ....[8]....
        /*00e4*/ 	.word	0xffffffff


	//   ....[9]....
        /*00e8*/ 	.word	0xffffffff


	//   ....[10]....
        /*00ec*/ 	.word	0xffffffff


	//   ....[11]....
        /*00f0*/ 	.word	0xffffffff


	//   ....[12]....
        /*00f4*/ 	.word	0xffffffff


	//   ....[13]....
        /*00f8*/ 	.word	0xffffffff


	//----- nvinfo : EIATTR_COOP_GROUP_INSTR_OFFSETS
	.align		4
.L_53:
        /*00fc*/ 	.byte	0x04, 0x28
        /*00fe*/ 	.short	(.L_55 - .L_54)


	//   ....[0]....
.L_54:
        /*0100*/ 	.word	0x00000030


	//   ....[1]....
        /*0104*/ 	.word	0x00000470


	//   ....[2]....
        /*0108*/ 	.word	0x00000730


	//   ....[3]....
        /*010c*/ 	.word	0x00000b40


	//   ....[4]....
        /*0110*/ 	.word	0x00000c10


	//   ....[5]....
        /*0114*/ 	.word	0x00000cd0


	//   ....[6]....
        /*0118*/ 	.word	0x000012c0


	//   ....[7]....
        /*011c*/ 	.word	0x000012e0


	//   ....[8]....
        /*0120*/ 	.word	0x00001300


	//   ....[9]....
        /*0124*/ 	.word	0x00001550


	//   ....[10]....
        /*0128*/ 	.word	0x00001580


	//   ....[11]....
        /*012c*/ 	.word	0x000015c0


	//   ....[12]....
        /*0130*/ 	.word	0x00003960


	//   ....[13]....
        /*0134*/ 	.word	0x00003b20


	//----- nvinfo : EIATTR_VRC_CTA_INIT_COUNT
	.align		4
.L_55:
        /*0138*/ 	.byte	0x02, 0x4a
        /*013a*/ 	.byte	0x80
	.zero		1


	//----- nvinfo : EIATTR_MBARRIER_INSTR_OFFSETS
	.align		4
        /*013c*/ 	.byte	0x04, 0x39
        /*013e*/ 	.short	(.L_57 - .L_56)


	//   ....[0]....
.L_56:
        /*0140*/ 	.word	0x00000330
        /*0144*/ 	.word	0x000000ff
        /*0148*/ 	.word	0x00031800
        /*014c*/ 	.short	0x0100
        /*014e*/ 	.byte	0x05
	.zero		1


	//   ....[1]....
        /*0150*/ 	.word	0x00000340
        /*0154*/ 	.word	0x000000ff
        /*0158*/ 	.word	0x00031820
        /*015c*/ 	.short	0x0100
        /*015e*/ 	.byte	0x05
	.zero		1


	//   ....[2]....
        /*0160*/ 	.word	0x00000350
        /*0164*/ 	.word	0x000000ff
        /*0168*/ 	.word	0x00031840
        /*016c*/ 	.short	0x0100
        /*016e*/ 	.byte	0x05
	.zero		1


	//   ....[3]....
        /*0170*/ 	.word	0x00000360
        /*0174*/ 	.word	0x000000ff
        /*0178*/ 	.word	0x00031808
        /*017c*/ 	.short	0x0100
        /*017e*/ 	.byte	0x05
	.zero		1


	//   ....[4]....
        /*0180*/ 	.word	0x00000370
        /*0184*/ 	.word	0x000000ff
        /*0188*/ 	.word	0x00031828
        /*018c*/ 	.short	0x0100
        /*018e*/ 	.byte	0x05
	.zero		1


	//   ....[5]....
        /*0190*/ 	.word	0x00000380
        /*0194*/ 	.word	0x000000ff
        /*0198*/ 	.word	0x00031848
        /*019c*/ 	.short	0x0100
        /*019e*/ 	.byte	0x05
	.zero		1


	//   ....[6]....
        /*01a0*/ 	.word	0x00000390
        /*01a4*/ 	.word	0x000000ff
        /*01a8*/ 	.word	0x00031810
        /*01ac*/ 	.short	0x0100
        /*01ae*/ 	.byte	0x05
	.zero		1


	//   ....[7]....
        /*01b0*/ 	.word	0x000003a0
        /*01b4*/ 	.word	0x000000ff
        /*01b8*/ 	.word	0x00031830
        /*01bc*/ 	.short	0x0100
        /*01be*/ 	.byte	0x05
	.zero		1


	//   ....[8]....
        /*01c0*/ 	.word	0x000003b0
        /*01c4*/ 	.word	0x000000ff
        /*01c8*/ 	.word	0x00031850
        /*01cc*/ 	.short	0x0100
        /*01ce*/ 	.byte	0x05
	.zero		1


	//   ....[9]....
        /*01d0*/ 	.word	0x000003c0
        /*01d4*/ 	.word	0x000000ff
        /*01d8*/ 	.word	0x00031818
        /*01dc*/ 	.short	0x0100
        /*01de*/ 	.byte	0x05
	.zero		1


	//   ....[10]....
        /*01e0*/ 	.word	0x000003d0
        /*01e4*/ 	.word	0x000000ff
        /*01e8*/ 	.word	0x00031838
        /*01ec*/ 	.short	0x0100
        /*01ee*/ 	.byte	0x05
	.zero		1


	//   ....[11]....
        /*01f0*/ 	.word	0x000003e0
        /*01f4*/ 	.word	0x000000ff
        /*01f8*/ 	.word	0x00031858
        /*01fc*/ 	.short	0x0100
        /*01fe*/ 	.byte	0x05
	.zero		1


	//   ....[12]....
        /*0200*/ 	.word	0x000003f0
        /*0204*/ 	.word	0x000000ff
        /*0208*/ 	.word	0x00031860
        /*020c*/ 	.short	0x0100
        /*020e*/ 	.byte	0x05
	.zero		1


	//   ....[13]....
        /*0210*/ 	.word	0x00000400
        /*0214*/ 	.word	0x000000ff
        /*0218*/ 	.word	0x00031870
        /*021c*/ 	.short	0x0100
        /*021e*/ 	.byte	0x05
	.zero		1


	//   ....[14]....
        /*0220*/ 	.word	0x00000410
        /*0224*/ 	.word	0x000000ff
        /*0228*/ 	.word	0x00031868
        /*022c*/ 	.short	0x0100
        /*022e*/ 	.byte	0x05
	.zero		1


	//   ....[15]....
        /*0230*/ 	.word	0x00000420
        /*0234*/ 	.word	0x000000ff
        /*0238*/ 	.word	0x00031878
        /*023c*/ 	.short	0x0100
        /*023e*/ 	.byte	0x05
	.zero		1


	//   ....[16]....
        /*0240*/ 	.word	0x00000a20
        /*0244*/ 	.word	0x00000002
        /*0248*/ 	.word	0x00031800
        /*024c*/ 	.short	0x010a
        /*024e*/ 	.byte	0xff
	.zero		1


	//   ....[17]....
        /*0250*/ 	.word	0x00000dc0
        /*0254*/ 	.word	0x00000002
        /*0258*/ 	.word	0x00000000
        /*025c*/ 	.short	0x0101
        /*025e*/ 	.byte	0xff
	.zero		1


	//   ....[18]....
        /*0260*/ 	.word	0x000010d0
        /*0264*/ 	.word	0x00000000
        /*0268*/ 	.word	0x00031870
        /*026c*/ 	.short	0x010a
        /*026e*/ 	.byte	0x08
	.zero		1


	//   ....[19]....
        /*0270*/ 	.word	0x00001150
        /*0274*/ 	.word	0x000000ff
        /*0278*/ 	.word	0x00031840
        /*027c*/ 	.short	0x010a
        /*027e*/ 	.byte	0x0a
	.zero		1


	//   ....[20]....
        /*0280*/ 	.word	0x00001520
        /*0284*/ 	.word	0x000000ff
        /*0288*/ 	.word	0x00031840
        /*028c*/ 	.short	0x010a
        /*028e*/ 	.byte	0x0d
	.zero		1


	//   ....[21]....
        /*0290*/ 	.word	0x00001b10
        /*0294*/ 	.word	0x00000008
        /*0298*/ 	.word	0x00031820
        /*029c*/ 	.short	0x010a
        /*029e*/ 	.byte	0xff
	.zero		1


	//   ....[22]....
        /*02a0*/ 	.word	0x00001e50
        /*02a4*/ 	.word	0x00000008
        /*02a8*/ 	.word	0x00031828
        /*02ac*/ 	.short	0x010a
        /*02ae*/ 	.byte	0xff
	.zero		1


	//   ....[23]....
        /*02b0*/ 	.word	0x00001fb0
        /*02b4*/ 	.word	0x00000008
        /*02b8*/ 	.word	0x00031830
        /*02bc*/ 	.short	0x010a
        /*02be*/ 	.byte	0xff
	.zero		1


	//   ....[24]....
        /*02c0*/ 	.word	0x00002100
        /*02c4*/ 	.word	0x00000008
        /*02c8*/ 	.word	0x00031838
        /*02cc*/ 	.short	0x010a
        /*02ce*/ 	.byte	0xff
	.zero		1


	//   ....[25]....
        /*02d0*/ 	.word	0x00002690
        /*02d4*/ 	.word	0x00000002
        /*02d8*/ 	.word	0x00031860
        /*02dc*/ 	.short	0x010a
        /*02de*/ 	.byte	0xff
	.zero		1


	//   ....[26]....
        /*02e0*/ 	.word	0x000037c0
        /*02e4*/ 	.word	0x00000002
        /*02e8*/ 	.word	0x00000000
        /*02ec*/ 	.short	0x0101
        /*02ee*/ 	.byte	0xff
	.zero		1


	//   ....[27]....
        /*02f0*/ 	.word	0x00003b50
        /*02f4*/ 	.word	0x00000002
        /*02f8*/ 	.word	0x00031800
        /*02fc*/ 	.short	0x010a
        /*02fe*/ 	.byte	0xff
	.zero		1


	//   ....[28]....
        /*0300*/ 	.word	0x00003bd0
        /*0304*/ 	.word	0x00000000
        /*0308*/ 	.word	0x00031870
        /*030c*/ 	.short	0x010a
        /*030e*/ 	.byte	0xff
	.zero		1


	//   ....[29]....
        /*0310*/ 	.word	0x00003c40
        /*0314*/ 	.word	0x00000002
        /*0318*/ 	.word	0x00031840
        /*031c*/ 	.short	0x010a
        /*031e*/ 	.byte	0xff
	.zero		1


	//   ....[30]....
        /*0320*/ 	.word	0x00003cb0
        /*0324*/ 	.word	0x00000002
        /*0328*/ 	.word	0x00031840
        /*032c*/ 	.short	0x010a
        /*032e*/ 	.byte	0xff
	.zero		1


	//   ....[31]....
        /*0330*/ 	.word	0x00003d20
        /*0334*/ 	.word	0x00000008
        /*0338*/ 	.word	0x00031820
        /*033c*/ 	.short	0x010a
        /*033e*/ 	.byte	0xff
	.zero		1


	//   ....[32]....
        /*0340*/ 	.word	0x00003d90
        /*0344*/ 	.word	0x00000008
        /*0348*/ 	.word	0x00031828
        /*034c*/ 	.short	0x010a
        /*034e*/ 	.byte	0xff
	.zero		1


	//   ....[33]....
        /*0350*/ 	.word	0x00003e00
        /*0354*/ 	.word	0x00000008
        /*0358*/ 	.word	0x00031830
        /*035c*/ 	.short	0x010a
        /*035e*/ 	.byte	0xff
	.zero		1


	//   ....[34]....
        /*0360*/ 	.word	0x00003e70
        /*0364*/ 	.word	0x00000008
        /*0368*/ 	.word	0x00031838
        /*036c*/ 	.short	0x010a
        /*036e*/ 	.byte	0xff
	.zero		1


	//   ....[35]....
        /*0370*/ 	.word	0x00003ed0
        /*0374*/ 	.word	0x00000002
        /*0378*/ 	.word	0x00031860
        /*037c*/ 	.short	0x010a
        /*037e*/ 	.byte	0xff
	.zero		1


	//----- nvinfo : EIATTR_NUM_MBARRIERS
	.align		4
.L_57:
        /*0380*/ 	.byte	0x03, 0x38
        /*0382*/ 	.short	0x0010


	//----- nvinfo : EIATTR_EXIT_INSTR_OFFSETS
	.align		4
        /*0384*/ 	.byte	0x04, 0x1c
        /*0386*/ 	.short	(.L_59 - .L_58)


	//   ....[0]....
.L_58:
        /*0388*/ 	.word	0x00000830


	//   ....[1]....
        /*038c*/ 	.word	0x00000e10


	//   ....[2]....
        /*0390*/ 	.word	0x00000ef0


	//   ....[3]....
        /*0394*/ 	.word	0x00001840


	//   ....[4]....
        /*0398*/ 	.word	0x000018b0


	//   ....[5]....
        /*039c*/ 	.word	0x00002290


	//   ....[6]....
        /*03a0*/ 	.word	0x000022f0


	//   ....[7]....
        /*03a4*/ 	.word	0x00003940


	//   ....[8]....
        /*03a8*/ 	.word	0x00003b30


	//----- nvinfo : EIATTR_MAX_THREADS
	.align		4
.L_59:
        /*03ac*/ 	.byte	0x04, 0x05
        /*03ae*/ 	.short	(.L_61 - .L_60)
.L_60:
        /*03b0*/ 	.word	0x00000100
        /*03b4*/ 	.word	0x00000001
        /*03b8*/ 	.word	0x00000001


	//----- nvinfo : EIATTR_CRS_STACK_SIZE
	.align		4
.L_61:
        /*03bc*/ 	.byte	0x04, 0x1e
        /*03be*/ 	.short	(.L_63 - .L_62)
.L_62:
        /*03c0*/ 	.word	0x00000000


	//----- nvinfo : EIATTR_CBANK_PARAM_SIZE
	.align		4
.L_63:
        /*03c4*/ 	.byte	0x03, 0x19
        /*03c6*/ 	.short	0x02c0


	//----- nvinfo : EIATTR_PARAM_CBANK
	.align		4
        /*03c8*/ 	.byte	0x04, 0x0a
        /*03ca*/ 	.short	(.L_65 - .L_64)
	.align		4
.L_64:
        /*03cc*/ 	.word	index@(.nv.constant0._ZN9deep_gemm24sm100_fp8_gemm_1d1d_implILN4cute4UMMA5MajorE0ELS3_0ELj0ELj4096ELj7168ELj128ELj192ELj128ELj64ELj128ELj128ELj128ELj4ELj128ELj128ELj1ELb0ELj138ELNS_8GemmTypeE1ELb0EN7cutlass10bfloat16_tENS_16EpilogueIdentityEEEvPijjj14CUtensorMap_stS9_S9_S9_S9_)
        /*03d0*/ 	.short	0x0380
        /*03d2*/ 	.short	0x02c0


	//----- nvinfo : EIATTR_SW_WAR
	.align		4
.L_65:
        /*03d4*/ 	.byte	0x04, 0x36
        /*03d6*/ 	.short	(.L_67 - .L_66)
.L_66:
        /*03d8*/ 	.word	0x00000008
.L_67:


//--------------------- .nv.compat                --------------------------
	.section	.nv.compat,"",@"SHT_CUDA_COMPAT_INFO"
	.align	4
        /*0000*/ 	.byte	0x02, 0x02, 0x02, 0x00, 0x02, 0x05, 0x05, 0x00, 0x02, 0x03, 0x01, 0x00, 0x02, 0x06, 0x01, 0x00


//--------------------- .nv.callgraph             --------------------------
	.section	.nv.callgraph,"",@"SHT_CUDA_CALLGRAPH"
	.align	4
	.sectionentsize	8
	.align		4
        /*0000*/ 	.word	0x00000000
	.align		4
        /*0004*/ 	.word	0xffffffff
	.align		4
        /*0008*/ 	.word	0x00000000
	.align		4
        /*000c*/ 	.word	0xfffffffe
	.align		4
        /*0010*/ 	.word	0x00000000
	.align		4
        /*0014*/ 	.word	0xfffffffd
	.align		4
        /*0018*/ 	.word	0x00000000
	.align		4
        /*001c*/ 	.word	0xfffffffc


//--------------------- .nv.constant4             --------------------------
	.section	.nv.constant4,"a",@progbits
	.align	8
	.align		8
.nv.constant4:
        /*0000*/ 	.dword	_ZN47_INTERNAL_7601c785_9_kernel_cu_330900ee_28920774cuda3std3__45__cpo5beginE
	.align		8
        /*0008*/ 	.dword	_ZN47_INTERNAL_7601c785_9_kernel_cu_330900ee_28920774cuda3std3__45__cpo3endE
	.align		8
        /*0010*/ 	.dword	_ZN47_INTERNAL_7601c785_9_kernel_cu_330900ee_28920774cuda3std3__45__cpo6cbeginE
	.align		8
        /*0018*/ 	.dword	_ZN47_INTERNAL_7601c785_9_kernel_cu_330900ee_28920774cuda3std3__45__cpo4cendE
	.align		8
        /*0020*/ 	.dword	_ZN47_INTERNAL_7601c785_9_kernel_cu_330900ee_28920774cuda3std3__449_GLOBAL__N__7601c785_9_kernel_cu_330900ee_28920776ignoreE
	.align		8
        /*0028*/ 	.dword	_ZN47_INTERNAL_7601c785_9_kernel_cu_330900ee_28920774cuda3std3__419piecewise_constructE
	.align		8
        /*0030*/ 	.dword	_ZN47_INTERNAL_7601c785_9_kernel_cu_330900ee_28920774cuda3std3__48in_placeE
	.align		8
        /*0038*/ 	.dword	_ZN47_INTERNAL_7601c785_9_kernel_cu_330900ee_28920774cuda3std6ranges3__45__cpo4swapE
	.align		8
        /*0040*/ 	.dword	_ZN47_INTERNAL_7601c785_9_kernel_cu_330900ee_28920774cuda3std6ranges3__45__cpo9iter_moveE
	.align		8
        /*0048*/ 	.dword	_ZN47_INTERNAL_7601c785_9_kernel_cu_330900ee_28920774cute7productE
	.align		8
        /*0050*/ 	.dword	_ZN47_INTERNAL_7601c785_9_kernel_cu_330900ee_28920774cute1_E


//--------------------- .text._ZN9deep_gemm24sm100_fp8_gemm_1d1d_implILN4cute4UMMA5MajorE0ELS3_0ELj0ELj4096ELj7168ELj128ELj192ELj128ELj64ELj128ELj128ELj128ELj4ELj128ELj128ELj1ELb0ELj138ELNS_8GemmTypeE1ELb0EN7cutlass10bfloat16_tENS_16EpilogueIdentityEEEvPijjj14CUtensorMap_stS9_S9_S9_S9_ --------------------------
	.section	.text._ZN9deep_gemm24sm100_fp8_gemm_1d1d_implILN4cute4UMMA5MajorE0ELS3_0ELj0ELj4096ELj7168ELj128ELj192ELj128ELj64ELj128ELj128ELj128ELj4ELj128ELj128ELj1ELb0ELj138ELNS_8GemmTypeE1ELb0EN7cutlass10bfloat16_tENS_16EpilogueIdentityEEEvPijjj14CUtensorMap_stS9_S9_S9_S9_,"ax",@progbits
	.align	128
        .global         _ZN9deep_gemm24sm100_fp8_gemm_1d1d_implILN4cute4UMMA5MajorE0ELS3_0ELj0ELj4096ELj7168ELj128ELj192ELj128ELj64ELj128ELj128ELj128ELj4ELj128ELj128ELj1ELb0ELj138ELNS_8GemmTypeE1ELb0EN7cutlass10bfloat16_tENS_16EpilogueIdentityEEEvPijjj14CUtensorMap_stS9_S9_S9_S9_
        .type           _ZN9deep_gemm24sm100_fp8_gemm_1d1d_implILN4cute4UMMA5MajorE0ELS3_0ELj0ELj4096ELj7168ELj128ELj192ELj128ELj64ELj128ELj128ELj128ELj4ELj128ELj128ELj1ELb0ELj138ELNS_8GemmTypeE1ELb0EN7cutlass10bfloat16_tENS_16EpilogueIdentityEEEvPijjj14CUtensorMap_stS9_S9_S9_S9_,@function
        .size           _ZN9deep_gemm24sm100_fp8_gemm_1d1d_implILN4cute4UMMA5MajorE0ELS3_0ELj0ELj4096ELj7168ELj128ELj192ELj128ELj64ELj128ELj128ELj128ELj4ELj128ELj128ELj1ELb0ELj138ELNS_8GemmTypeE1ELb0EN7cutlass10bfloat16_tENS_16EpilogueIdentityEEEvPijjj14CUtensorMap_stS9_S9_S9_S9_,(.L_x_69 - _ZN9deep_gemm24sm100_fp8_gemm_1d1d_implILN4cute4UMMA5MajorE0ELS3_0ELj0ELj4096ELj7168ELj128ELj192ELj128ELj64ELj128ELj128ELj128ELj4ELj128ELj128ELj1ELb0ELj138ELNS_8GemmTypeE1ELb0EN7cutlass10bfloat16_tENS_16EpilogueIdentityEEEvPijjj14CUtensorMap_stS9_S9_S9_S9_)
        .other          _ZN9deep_gemm24sm100_fp8_gemm_1d1d_implILN4cute4UMMA5MajorE0ELS3_0ELj0ELj4096ELj7168ELj128ELj192ELj128ELj64ELj128ELj128ELj128ELj4ELj128ELj128ELj1ELb0ELj138ELNS_8GemmTypeE1ELb0EN7cutlass10bfloat16_tENS_16EpilogueIdentityEEEvPijjj14CUtensorMap_stS9_S9_S9_S9_,@"STO_CUDA_ENTRY STV_DEFAULT"
_ZN9deep_gemm24sm100_fp8_gemm_1d1d_implILN4cute4UMMA5MajorE0ELS3_0ELj0ELj4096ELj7168ELj128ELj192ELj128ELj64ELj128ELj128ELj128ELj4ELj128ELj128ELj1ELb0ELj138ELNS_8GemmTypeE1ELb0EN7cutlass10bfloat16_tENS_16EpilogueIdentityEEEvPijjj14CUtensorMap_stS9_S9_S9_S9_:
.text._ZN9deep_gemm24sm100_fp8_gemm_1d1d_implILN4cute4UMMA5MajorE0ELS3_0ELj0ELj4096ELj7168ELj128ELj192ELj128ELj64ELj128ELj128ELj128ELj4ELj128ELj128ELj1ELb0ELj138ELNS_8GemmTypeE1ELb0EN7cutlass10bfloat16_tENS_16EpilogueIdentityEEEvPijjj14CUtensorMap_stS9_S9_S9_S9_:
[----:B------:R-:W1:Y:S01]  /*0000*/  LDC R1, c[0x0][0x37c] ;  /* 0x0000df00ff017b82 */ /* 0x000e620000000800 */
[----:B------:R-:W2:Y:S02]  /*0010*/  S2R R0, SR_TID.X ;  /* 0x0000000000007919 */ /* 0x000ea40000002100 */
[----:B--2---:R-:W-:-:S05]  /*0020*/  SHF.R.U32.HI R0, RZ, 0x5, R0 ;  /* 0x00000005ff007819 */ /* 0x004fca0000011600 */
[----:B------:R-:W2:Y:S02]  /*0030*/  SHFL.IDX PT, R3, R0, RZ, 0x1f ;  /* 0x00001fff00037589 */ /* 0x000ea400000e0000 */
[----:B--2---:R-:W-:-:S13]  /*0040*/  ISETP.NE.AND P0, PT, R3, 0x2, PT ;  /* 0x000000020300780c */ /* 0x004fda0003f05270 */
[----:B-1----:R-:W-:Y:S05]  /*0050*/  @!P0 BRA `(.L_x_0) ;  /* 0x0000000400008947 */ /* 0x002fea0003800000 */
[----:B------:R-:W-:-:S13]  /*0060*/  ISETP.NE.AND P0, PT, R3, 0x1, PT ;  /* 0x000000010300780c */ /* 0x000fda0003f05270 */
[----:B------:R-:W-:Y:S05]  /*0070*/  @!P0 BRA `(.L_x_1) ;  /* 0x0000000000608947 */ /* 0x000fea0003800000 */
[----:B------:R-:W-:-:S13]  /*0080*/  ISETP.NE.AND P0, PT, R3, RZ, PT ;  /* 0x000000ff0300720c */ /* 0x000fda0003f05270 */
[----:B------:R-:W-:Y:S05]  /*0090*/  @P0 BRA `(.L_x_2) ;  /* 0x0000000400a80947 */ /* 0x000fea0003800000 */
[----:B------:R-:W-:Y:S01]  /*00a0*/  ELECT P0, URZ, PT ;  /* 0x0000000000ff782f */ /* 0x000fe20003800000 */
[----:B------:R-:W-:-:S12]  /*00b0*/  BSSY.RECONVERGENT B0, `(.L_x_3) ;  /* 0x0000013000007945 */ /* 0x000fd80003800200 */
[----:B------:R-:W-:Y:S05]  /*00c0*/  @!P0 BRA `(.L_x_4) ;  /* 0x0000000000448947 */ /* 0x000fea0003800000 */
[----:B------:R-:W1:Y:S02]  /*00d0*/  LDCU.64 UR4, c[0x0][0x348] ;  /* 0x00006900ff0477ac */ /* 0x000e640008000a00 */
[----:B-1----:R-:W-:Y:S02]  /*00e0*/  UIADD3 UR12, UP4, UPT, UR4, 0x40, URZ ;  /* 0x00000040040c7890 */ /* 0x002fe4000ff9e0ff */
[----:B------:R-:W-:Y:S02]  /*00f0*/  UIADD3 UR10, UP3, UPT, UR4, 0xc0, URZ ;  /* 0x000000c0040a7890 */ /* 0x000fe4000ff7e0ff */
[----:B------:R-:W-:Y:S02]  /*0100*/  UIADD3 UR8, UP2, UPT, UR4, 0x140, URZ ;  /* 0x0000014004087890 */ /* 0x000fe4000ff5e0ff */
[----:B------:R-:W-:Y:S02]  /*0110*/  UIADD3 UR6, UP1, UPT, UR4, 0x1c0, URZ ;  /* 0x000001c004067890 */ /* 0x000fe4000ff3e0ff */
[----:B------:R-:W-:-:S02]  /*0120*/  UIADD3 UR4, UP0, UPT, UR4, 0x240, URZ ;  /* 0x0000024004047890 */ /* 0x000fc4000ff1e0ff */
[----:B------:R-:W-:Y:S02]  /*0130*/  UIADD3.X UR13, UPT, UPT, URZ, UR5, URZ, UP4, !UPT ;  /* 0x00000005ff0d7290 */ /* 0x000fe4000a7fe4ff */
[----:B------:R-:W-:Y:S02]  /*0140*/  UIADD3.X UR11, UPT, UPT, URZ, UR5, URZ, UP3, !UPT ;  /* 0x00000005ff0b7290 */ /* 0x000fe40009ffe4ff */
[----:B------:R-:W-:Y:S02]  /*0150*/  UIADD3.X UR9, UPT, UPT, URZ, UR5, URZ, UP2, !UPT ;  /* 0x00000005ff097290 */ /* 0x000fe400097fe4ff */
[----:B------:R-:W-:Y:S02]  /*0160*/  UIADD3.X UR7, UPT, UPT, URZ, UR5, URZ, UP1, !UPT ;  /* 0x00000005ff077290 */ /* 0x000fe40008ffe4ff */
[----:B------:R-:W-:Y:S01]  /*0170*/  UIADD3.X UR5, UPT, UPT, URZ, UR5, URZ, UP0, !UPT ;  /* 0x00000005ff057290 */ /* 0x000fe200087fe4ff */
[----:B------:R1:W-:Y:S02]  /*0180*/  UTMACCTL.PF [UR12] ;  /* 0x000000000c0079b9 */ /* 0x0003e40008040000 */
[----:B------:R1:W-:Y:S02]  /*0190*/  UTMACCTL.PF [UR10] ;  /* 0x000000000a0079b9 */ /* 0x0003e40008040000 */
[----:B------:R1:W-:Y:S02]  /*01a0*/  UTMACCTL.PF [UR8] ;  /* 0x00000000080079b9 */ /* 0x0003e40008040000 */
[----:B------:R1:W-:Y:S02]  /*01b0*/  UTMACCTL.PF [UR6] ;  /* 0x00000000060079b9 */ /* 0x0003e40008040000 */
[----:B------:R1:W-:Y:S02]  /*01c0*/  UTMACCTL.PF [UR4] ;  /* 0x00000000040079b9 */ /* 0x0003e40008040000 */
[----:B-1----:R-:W-:Y:S01]  /*01d0*/  NOP ;  /* 0x0000000000007918 */ /* 0x002fe20000000000 */
.L_x_4:
[----:B------:R-:W-:Y:S05]  /*01e0*/  BSYNC.RECONVERGENT B0 ;  /* 0x0000000000007941 */ /* 0x000fea0003800200 */
.L_x_3:
[----:B------:R-:W-:Y:S05]  /*01f0*/  BRA `(.L_x_2) ;  /* 0x0000000400507947 */ /* 0x000fea0003800000 */
.L_x_1:
[----:B------:R-:W-:Y:S01]  /*0200*/  ELECT P0, URZ, PT ;  /* 0x0000000000ff782f */ /* 0x000fe20003800000 */
[----:B------:R-:W-:-:S12]  /*0210*/  BSSY.RECONVERGENT B0, `(.L_x_5) ;  /* 0x0000023000007945 */ /* 0x000fd80003800200 */
[----:B------:R-:W-:Y:S05]  /*0220*/  @!P0 BRA `(.L_x_6) ;  /* 0x0000000000848947 */ /* 0x000fea0003800000 */
[----:B------:R-:W1:Y:S01]  /*0230*/  S2UR UR5, SR_CgaCtaId ;  /* 0x00000000000579c3 */ /* 0x000e620000008800 */
[----:B------:R-:W-:Y:S01]  /*0240*/  UMOV UR7, 0x400 ;  /* 0x0000040000077882 */ /* 0x000fe20000000000 */
[----:B------:R-:W-:Y:S01]  /*0250*/  UMOV UR6, 0x1 ;  /* 0x0000000100067882 */ /* 0x000fe20000000000 */
[----:B------:R-:W-:Y:S02]  /*0260*/  UMOV UR4, 0x20 ;  /* 0x0000002000047882 */ /* 0x000fe40000000000 */
[----:B------:R-:W-:-:S04]  /*0270*/  UIADD3 UR8, UPT, UPT, -UR4, 0x100000, URZ ;  /* 0x0010000004087890 */ /* 0x000fc8000fffe1ff */
[----:B------:R-:W-:Y:S02]  /*0280*/  USHF.L.U32 UR9, UR8, 0xb, URZ ;  /* 0x0000000b08097899 */ /* 0x000fe400080006ff */
[----:B------:R-:W-:Y:S01]  /*0290*/  USHF.L.U32 UR8, UR8, 0x1, URZ ;  /* 0x0000000108087899 */ /* 0x000fe200080006ff */
[----:B------:R-:W-:Y:S02]  /*02a0*/  UMOV UR4, 0x80 ;  /* 0x0000008000047882 */ /* 0x000fe40000000000 */
[----:B------:R-:W-:-:S04]  /*02b0*/  UIADD3 UR10, UPT, UPT, -UR4, 0x100000, URZ ;  /* 0x00100000040a7890 */ /* 0x000fc8000fffe1ff */
[----:B------:R-:W-:Y:S02]  /*02c0*/  USHF.L.U32 UR11, UR10, 0xb, URZ ;  /* 0x0000000b0a0b7899 */ /* 0x000fe400080006ff */
[----:B------:R-:W-:Y:S02]  /*02d0*/  USHF.L.U32 UR10, UR10, 0x1, URZ ;  /* 0x000000010a0a7899 */ /* 0x000fe400080006ff */
[----:B-1----:R-:W-:Y:S02]  /*02e0*/  ULEA UR5, UR5, UR7, 0x18 ;  /* 0x0000000705057291 */ /* 0x002fe4000f8ec0ff */
[----:B------:R-:W-:-:S04]  /*02f0*/  UIADD3 UR6, UPT, UPT, -UR6, 0x100000, URZ ;  /* 0x0010000006067890 */ /* 0x000fc8000fffe1ff */
[----:B------:R-:W-:Y:S02]  /*0300*/  USHF.L.U32 UR7, UR6, 0xb, URZ ;  /* 0x0000000b06077899 */ /* 0x000fe400080006ff */
[----:B------:R-:W-:Y:S01]  /*0310*/  USHF.L.U32 UR6, UR6, 0x1, URZ ;  /* 0x0000000106067899 */ /* 0x000fe200080006ff */
[----:B------:R-:W1:Y:S11]  /*0320*/  FENCE.VIEW.ASYNC.S ;  /* 0x00000000000073c6 */ /* 0x000e760000000000 */
[----:B-1----:R1:W2:Y:S01]  /*0330*/  SYNCS.EXCH.64 URZ, [UR5+0x31800], UR6 ;  /* 0x0318000605ff75b2 */ /* 0x0022a20008000100 */
[----:B------:R1:W3:Y:S01]  /*0340*/  SYNCS.EXCH.64 URZ, [UR5+0x31820], UR6 ;  /* 0x0318200605ff75b2 */ /* 0x0002e20008000100 */
[----:B------:R1:W4:Y:S01]  /*0350*/  SYNCS.EXCH.64 URZ, [UR5+0x31840], UR8 ;  /* 0x0318400805ff75b2 */ /* 0x0003220008000100 */
[----:B------:R1:W1:Y:S01]  /*0360*/  SYNCS.EXCH.64 URZ, [UR5+0x31808], UR6 ;  /* 0x0318080605ff75b2 */ /* 0x0002620008000100 */
        /* <DEDUP_REMOVED lines=12> */
[----:B------:R-:W-:Y:S01]  /*0430*/  NOP ;  /* 0x0000000000007918 */ /* 0x000fe20000000000 */
.L_x_6:
[----:B-1----:R-:W-:Y:S05]  /*0440*/  BSYNC.RECONVERGENT B0 ;  /* 0x0000000000007941 */ /* 0x002fea0003800200 */
.L_x_5:
[----:B------:R-:W-:Y:S05]  /*0450*/  BRA `(.L_x_2) ;  /* 0x0000000000b87947 */ /* 0x000fea0003800000 */
.L_x_0:
[----:B------:R-:W1:Y:S01]  /*0460*/  S2UR UR6, SR_CgaCtaId ;  /* 0x00000000000679c3 */ /* 0x000e620000008800 */
[----:B------:R-:W-:Y:S01]  /*0470*/  NOP ;  /* 0x0000000000007918 */ /* 0x000fe20000000000 */
[----:B------:R-:W-:Y:S01]  /*0480*/  UMOV UR4, 0x40 ;  /* 0x0000004000047882 */ /* 0x000fe20000000000 */
[----:B------:R-:W-:Y:S01]  /*0490*/  UMOV UR5, 0x400 ;  /* 0x0000040000057882 */ /* 0x000fe20000000000 */
[----:B-1----:R-:W-:Y:S02]  /*04a0*/  ULEA UR4, UR6, UR4, 0x18 ;  /* 0x0000000406047291 */ /* 0x002fe4000f8ec0ff */
[----:B------:R-:W-:-:S07]  /*04b0*/  ULEA UR5, UR6, UR5, 0x18 ;  /* 0x0000000506057291 */ /* 0x000fce000f8ec0ff */
[----:B------:R-:W1:Y:S02]  /*04c0*/  LDS.U8 R0, [UR4] ;  /* 0x00000004ff007984 */ /* 0x000e640008000000 */
[----:B-1----:R-:W-:-:S13]  /*04d0*/  ISETP.NE.AND P0, PT, R0, RZ, PT ;  /* 0x000000ff0000720c */ /* 0x002fda0003f05270 */
[----:B------:R-:W-:Y:S05]  /*04e0*/  @P0 BRA `(.L_x_7) ;  /* 0x00000000007c0947 */ /* 0x000fea0003800000 */
[----:B------:R-:W-:-:S13]  /*04f0*/  ELECT P0, URZ, PT ;  /* 0x0000000000ff782f */ /* 0x000fda0003800000 */
[----:B------:R-:W-:Y:S05]  /*0500*/  @!P0 BRA `(.L_x_8) ;  /* 0x0000000000848947 */ /* 0x000fea0003800000 */
[----:B------:R-:W-:Y:S01]  /*0510*/  UMOV UR4, 0x10 ;  /* 0x0000001000047882 */ /* 0x000fe20000000000 */
[----:B------:R-:W-:-:S04]  /*0520*/  IMAD.MOV.U32 R2, RZ, RZ, 0xffff ;  /* 0x0000ffffff027424 */ /* 0x000fc800078e00ff */
[----:B------:R-:W-:Y:S04]  /*0530*/  DEPBAR.LE SB1, 0x36 ;  /* 0x00009d800000791a */ /* 0x000fe80000000000 */
[----:B------:R-:W1:Y:S02]  /*0540*/  UTCATOMSWS.FIND_AND_SET.ALIGN UP0, UR4, UR4 ;  /* 0x00000004000475e3 */ /* 0x000e640008000800 */
[----:B-1----:R-:W-:Y:S01]  /*0550*/  PLOP3.LUT P0, PT, PT, PT, UP0, 0x80, 0x8 ;  /* 0x000000000008781c */ /* 0x002fe20003f0f008 */
[----:B------:R-:W-:-:S03]  /*0560*/  IMAD.U32 R5, RZ, RZ, UR4 ;  /* 0x00000004ff057e24 */ /* 0x000fc6000f8e00ff */
[----:B------:R-:W-:-:S04]  /*0570*/  SEL R0, RZ, 0xffffffff, !P0 ;  /* 0xffffffffff007807 */ /* 0x000fc80004000000 */
[----:B------:R-:W-:Y:S01]  /*0580*/  ISETP.NE.AND P0, PT, R0, RZ, PT ;  /* 0x000000ff0000720c */ /* 0x000fe20003f05270 */
[----:B------:R-:W-:-:S12]  /*0590*/  IMAD.MOV.U32 R0, RZ, RZ, 0x1 ;  /* 0x00000001ff007424 */ /* 0x000fd800078e00ff */
[----:B------:R-:W-:Y:S05]  /*05a0*/  @P0 BRA `(.L_x_9) ;  /* 0x0000000000240947 */ /* 0x000fea0003800000 */
.L_x_10:
[----:B------:R-:W-:Y:S05]  /*05b0*/  NANOSLEEP 0x64 ;  /* 0x000000640000795d */ /* 0x000fea0003800000 */
[----:B------:R-:W-:-:S05]  /*05c0*/  UMOV UR4, 0x10 ;  /* 0x0000001000047882 */ /* 0x000fca0000000000 */
[----:B------:R-:W-:Y:S04]  /*05d0*/  DEPBAR.LE SB1, 0x36 ;  /* 0x00009d800000791a */ /* 0x000fe80000000000 */
[----:B------:R-:W1:Y:S02]  /*05e0*/  UTCATOMSWS.FIND_AND_SET.ALIGN UP0, UR4, UR4 ;  /* 0x00000004000475e3 */ /* 0x000e640008000800 */
[----:B-1----:R-:W-:Y:S01]  /*05f0*/  PLOP3.LUT P0, PT, PT, PT, UP0, 0x80, 0x8 ;  /* 0x000000000008781c */ /* 0x002fe20003f0f008 */
[----:B------:R-:W-:-:S03]  /*0600*/  IMAD.U32 R5, RZ, RZ, UR4 ;  /* 0x00000004ff057e24 */ /* 0x000fc6000f8e00ff */
[----:B------:R-:W-:-:S04]  /*0610*/  SEL R4, RZ, 0xffffffff, !P0 ;  /* 0xffffffffff047807 */ /* 0x000fc80004000000 */
[----:B------:R-:W-:-:S13]  /*0620*/  ISETP.NE.AND P0, PT, R4, RZ, PT ;  /* 0x000000ff0400720c */ /* 0x000fda0003f05270 */
[----:B------:R-:W-:Y:S05]  /*0630*/  @!P0 BRA `(.L_x_10) ;  /* 0xfffffffc00dc8947 */ /* 0x000fea000383ffff */
.L_x_9:
[C---:B------:R-:W-:Y:S01]  /*0640*/  VIADD R4, R5.reuse, 0x10 ;  /* 0x0000001005047836 */ /* 0x040fe20000000000 */
[----:B------:R-:W-:Y:S01]  /*0650*/  UMOV UR4, 0x50 ;  /* 0x0000005000047882 */ /* 0x000fe20000000000 */
[----:B------:R-:W-:Y:S01]  /*0660*/  SHF.L.U32 R2, R2, R5, RZ ;  /* 0x0000000502027219 */ /* 0x000fe200000006ff */
[----:B------:R-:W-:Y:S01]  /*0670*/  ULEA UR4, UR6, UR4, 0x18 ;  /* 0x0000000406047291 */ /* 0x000fe2000f8ec0ff */
[----:B------:R-:W-:Y:S01]  /*0680*/  IMAD.SHL.U32 R5, R5, 0x20, RZ ;  /* 0x0000002005057824 */ /* 0x000fe200078e00ff */
[----:B------:R-:W-:-:S04]  /*0690*/  SHF.L.U32 R0, R0, R4, RZ ;  /* 0x0000000400007219 */ /* 0x000fc800000006ff */
[----:B------:R-:W-:-:S05]  /*06a0*/  LOP3.LUT R0, R0, R2, RZ, 0xfc, !PT ;  /* 0x0000000200007212 */ /* 0x000fca00078efcff */
[----:B------:R1:W-:Y:S04]  /*06b0*/  ATOMS.OR RZ, [UR4], R0 ;  /* 0x00000000ffff798c */ /* 0x0003e8000b000004 */
[----:B------:R1:W-:Y:S01]  /*06c0*/  STS [UR5+0x31880], R5 ;  /* 0x03188005ff007988 */ /* 0x0003e20008000805 */
[----:B------:R-:W-:Y:S05]  /*06d0*/  BRA `(.L_x_8) ;  /* 0x0000000000107947 */ /* 0x000fea0003800000 */
.L_x_7:
[----:B------:R-:W-:Y:S02]  /*06e0*/  MOV R0, 0xffffffff ;  /* 0xffffffff00007802 */ /* 0x000fe40000000f00 */
[----:B------:R-:W-:-:S03]  /*06f0*/  MOV R4, 0x720 ;  /* 0x0000072000047802 */ /* 0x000fc60000000f00 */
[----:B------:R1:W-:Y:S04]  /*0700*/  STS [UR5+0x31880], R0 ;  /* 0x03188000ff007988 */ /* 0x0003e80008000805 */
[----:B-1----:R-:W-:Y:S05]  /*0710*/  CALL.REL.NOINC `($__internal_1_$__cuda_sm10x_tcgen05_guardrail_trap_phase_invalid_during_alloc) ;  /* 0x00000038000c7944 */ /* 0x002fea0003c00000 */
.L_x_8:
[----:B------:R-:W-:Y:S05]  /*0720*/  WARPSYNC.ALL ;  /* 0x0000000000007948 */ /* 0x000fea0003800000 */
[----:B------:R-:W-:Y:S01]  /*0730*/  NOP ;  /* 0x0000000000007918 */ /* 0x000fe20000000000 */
.L_x_2:
[----:B-1----:R-:W1:Y:S01]  /*0740*/  LDC R0, c[0x0][0x388] ;  /* 0x0000e200ff007b82 */ /* 0x002e620000000800 */
[----:B------:R-:W4:Y:S07]  /*0750*/  S2R R21, SR_LANEID ;  /* 0x0000000000157919 */ /* 0x000f2e0000000000 */
[----:B--234-:R-:W-:Y:S01]  /*0760*/  BAR.SYNC.DEFER_BLOCKING 0x0 ;  /* 0x0000000000007b1d */ /* 0x01cfe20000010000 */
[----:B------:R-:W-:Y:S02]  /*0770*/  ISETP.NE.AND P0, PT, R3, RZ, PT ;  /* 0x000000ff0300720c */ /* 0x000fe40003f05270 */
[----:B-1----:R-:W-:-:S04]  /*0780*/  IADD3 R0, PT, PT, R0, 0x7f, RZ ;  /* 0x0000007f00007810 */ /* 0x002fc80007ffe0ff */
[----:B------:R-:W-:-:S05]  /*0790*/  SHF.R.U32.HI R20, RZ, 0x7, R0 ;  /* 0x00000007ff147819 */ /* 0x000fca0000011600 */
[----:B------:R-:W-:Y:S02]  /*07a0*/  IMAD R2, R20, 0x16, RZ ;  /* 0x0000001614027824 */ /* 0x000fe400078e02ff */
[----:B------:R-:W-:Y:S05]  /*07b0*/  @!P0 BRA `(.L_x_11) ;  /* 0x00000010002c8947 */ /* 0x000fea0003800000 */
[----:B------:R-:W-:Y:S01]  /*07c0*/  ISETP.NE.AND P0, PT, R3, 0x1, PT ;  /* 0x000000010300780c */ /* 0x000fe20003f05270 */
[----:B------:R-:W1:-:S12]  /*07d0*/  S2UR UR5, SR_CgaCtaId ;  /* 0x00000000000579c3 */ /* 0x000e580000008800 */
[----:B------:R-:W-:Y:S05]  /*07e0*/  @!P0 BRA `(.L_x_12) ;  /* 0x0000000400948947 */ /* 0x000fea0003800000 */
[----:B------:R-:W-:-:S13]  /*07f0*/  ISETP.NE.AND P0, PT, R3, 0x2, PT ;  /* 0x000000020300780c */ /* 0x000fda0003f05270 */
[----:B------:R-:W-:Y:S05]  /*0800*/  @P0 BRA `(.L_x_13) ;  /* 0x0000001800b00947 */ /* 0x000fea0003800000 */
[----:B------:R-:W2:Y:S02]  /*0810*/  S2UR UR4, SR_CTAID.X ;  /* 0x00000000000479c3 */ /* 0x000ea40000002500 */
[----:B--2---:R-:W-:-:S13]  /*0820*/  ISETP.LE.U32.AND P0, PT, R2, UR4, PT ;  /* 0x0000000402007c0c */ /* 0x004fda000bf03070 */
[----:B-1----:R-:W-:Y:S05]  /*0830*/  @P0 EXIT ;  /* 0x000000000000094d */ /* 0x002fea0003800000 */
[----:B------:R-:W-:Y:S01]  /*0840*/  SHF.R.U32.HI R20, RZ, 0x3, R21 ;  /* 0x00000003ff147819 */ /* 0x000fe20000011615 */
[----:B------:R-:W-:Y:S01]  /*0850*/  ULOP3.LUT UR4, URZ, UR4, URZ, 0x33, !UPT ;  /* 0x00000004ff047292 */ /* 0x000fe2000f8e33ff */
[----:B------:R-:W-:Y:S02]  /*0860*/  HFMA2 R15, -RZ, RZ, 0, 0 ;  /* 0x00000000ff0f7431 */ /* 0x000fe400000001ff */
[----:B------:R-:W-:Y:S01]  /*0870*/  IMAD.MOV.U32 R16, RZ, RZ, RZ ;  /* 0x000000ffff107224 */ /* 0x000fe200078e00ff */
[C---:B------:R-:W-:Y:S01]  /*0880*/  LOP3.LUT R19, R20.reuse, 0x1, RZ, 0x3c, !PT ;  /* 0x0000000114137812 */ /* 0x040fe200078e3cff */
[C---:B------:R-:W-:Y:S01]  /*0890*/  IMAD.SHL.U32 R0, R20.reuse, 0x20, RZ ;  /* 0x0000002014007824 */ /* 0x040fe200078e00ff */
[----:B------:R-:W-:Y:S01]  /*08a0*/  LOP3.LUT R18, R20, 0x2, RZ, 0x3c, !PT ;  /* 0x0000000214127812 */ /* 0x000fe200078e3cff */
[----:B------:R-:W-:Y:S01]  /*08b0*/  VIADD R25, R2, UR4 ;  /* 0x0000000402197c36 */ /* 0x000fe20008000000 */
[----:B------:R-:W-:Y:S01]  /*08c0*/  LOP3.LUT R17, R20, 0x3, RZ, 0x3c, !PT ;  /* 0x0000000314117812 */ /* 0x000fe200078e3cff */
[----:B------:R-:W-:Y:S01]  /*08d0*/  IMAD R20, R21, 0x4, R20 ;  /* 0x0000000415147824 */ /* 0x000fe200078e0214 */
[C---:B------:R-:W-:Y:S01]  /*08e0*/  LOP3.LUT R23, R0.reuse, 0x20, RZ, 0x3c, !PT ;  /* 0x0000002000177812 */ /* 0x040fe200078e3cff */
[----:B------:R-:W-:Y:S01]  /*08f0*/  IMAD.HI.U32 R25, R25, 0x76b981db, RZ ;  /* 0x76b981db19197827 */ /* 0x000fe200078e00ff */
[C---:B------:R-:W-:Y:S01]  /*0900*/  LOP3.LUT R22, R0.reuse, 0x40, RZ, 0x3c, !PT ;  /* 0x0000004000167812 */ /* 0x040fe200078e3cff */
[----:B------:R-:W-:Y:S01]  /*0910*/  UMOV UR5, URZ ;  /* 0x000000ff00057c82 */ /* 0x000fe20008000000 */
[C---:B------:R-:W-:Y:S01]  /*0920*/  IADD3 R24, PT, PT, R0.reuse, R21, RZ ;  /* 0x0000001500187210 */ /* 0x040fe20007ffe0ff */
[C---:B------:R-:W-:Y:S01]  /*0930*/  IMAD R19, R21.reuse, 0x4, R19 ;  /* 0x0000000415137824 */ /* 0x040fe200078e0213 */
[----:B------:R-:W-:Y:S01]  /*0940*/  LOP3.LUT R0, R0, 0x60, RZ, 0x3c, !PT ;  /* 0x0000006000007812 */ /* 0x000fe200078e3cff */
[C---:B------:R-:W-:Y:S01]  /*0950*/  IMAD R18, R21.reuse, 0x4, R18 ;  /* 0x0000000415127824 */ /* 0x040fe200078e0212 */
[----:B------:R-:W-:Y:S01]  /*0960*/  LEA R17, R21, R17, 0x2 ;  /* 0x0000001115117211 */ /* 0x000fe200078e10ff */
[----:B------:R-:W-:Y:S01]  /*0970*/  IMAD.IADD R23, R23, 0x1, R21 ;  /* 0x0000000117177824 */ /* 0x000fe200078e0215 */
[----:B------:R-:W-:Y:S01]  /*0980*/  SHF.R.U32.HI R25, RZ, 0x6, R25 ;  /* 0x00000006ff197819 */ /* 0x000fe20000011619 */
[----:B------:R-:W-:Y:S01]  /*0990*/  IMAD.IADD R22, R22, 0x1, R21 ;  /* 0x0000000116167824 */ /* 0x000fe200078e0215 */
[----:B------:R-:W-:-:S07]  /*09a0*/  IADD3 R21, PT, PT, R0, R21, RZ ;  /* 0x0000001500157210 */ /* 0x000fce0007ffe0ff */
.L_x_17:
[----:B------:R-:W1:Y:S01]  /*09b0*/  S2R R0, SR_CgaCtaId ;  /* 0x0000000000007919 */ /* 0x000e620000008800 */
[----:B------:R-:W-:Y:S01]  /*09c0*/  MOV R2, 0x400 ;  /* 0x0000040000027802 */ /* 0x000fe20000000f00 */
[----:B------:R-:W-:-:S03]  /*09d0*/  UMOV UR4, URZ ;  /* 0x000000ff00047c82 */ /* 0x000fc60008000000 */
[----:B-1----:R-:W-:-:S07]  /*09e0*/  LEA R0, R0, R2, 0x18 ;  /* 0x0000000200007211 */ /* 0x002fce00078ec0ff */
.L_x_16:
[----:B------:R-:W-:Y:S01]  /*09f0*/  LEA R2, R15, R0, 0x3 ;  /* 0x000000000f027211 */ /* 0x000fe200078e18ff */
[----:B------:R-:W-:Y:S01]  /*0a00*/  ULOP3.LUT UP0, URZ, UR4, 0x3, URZ, 0xc0, !UPT ;  /* 0x0000000304ff7892 */ /* 0x000fe2000f80c0ff */
[----:B------:R-:W-:-:S04]  /*0a10*/  SHF.L.U32 R4, R16, 0x1f, RZ ;  /* 0x0000001f10047819 */ /* 0x000fc800000006ff */
[----:B------:R-:W1:Y:S02]  /*0a20*/  SYNCS.PHASECHK.TRANS64.TRYWAIT P0, [R2+URZ+0x31800], R4 ;  /* 0x03180004020075a7 */ /* 0x000e6400080011ff */
[----:B-1----:R-:W-:Y:S05]  /*0a30*/  @!P0 BRA `(.L_x_14) ;  /* 0x0000003000408947 */ /* 0x002fea0003800000 */
.L_x_48:
[----:B------:R-:W-:Y:S05]  /*0a40*/  BRA.U UP0, `(.L_x_15) ;  /* 0x0000000100bc7547 */ /* 0x000fea000b800000 */
[C-C-:B------:R-:W-:Y:S02]  /*0a50*/  IMAD R11, R15.reuse, 0x200, R0.reuse ;  /* 0x000002000f0b7824 */ /* 0x140fe400078e0200 */
[----:B------:R-:W-:Y:S02]  /*0a60*/  IMAD R3, R15, 0x400, R0 ;  /* 0x000004000f037824 */ /* 0x000fe400078e0200 */
[--C-:B------:R-:W-:Y:S01]  /*0a70*/  IMAD R10, R24, 0x4, R11.reuse ;  /* 0x00000004180a7824 */ /* 0x100fe200078e020b */
[-C--:B------:R-:W-:Y:S01]  /*0a80*/  LEA R9, R23, R11.reuse, 0x2 ;  /* 0x0000000b17097211 */ /* 0x080fe200078e10ff */
[--C-:B------:R-:W-:Y:S01]  /*0a90*/  IMAD R7, R22, 0x4, R11.reuse ;  /* 0x0000000416077824 */ /* 0x100fe200078e020b */
[-C--:B-1----:R-:W-:Y:S01]  /*0aa0*/  LEA R5, R21, R11.reuse, 0x2 ;  /* 0x0000000b15057211 */ /* 0x082fe200078e10ff */
[----:B------:R-:W-:Y:S01]  /*0ab0*/  IMAD R4, R19, 0x4, R11 ;  /* 0x0000000413047824 */ /* 0x000fe200078e020b */
[-C--:B------:R-:W-:Y:S01]  /*0ac0*/  LEA R8, R20, R11.reuse, 0x2 ;  /* 0x0000000b14087211 */ /* 0x080fe200078e10ff */
[----:B------:R-:W1:Y:S01]  /*0ad0*/  LDS R10, [R10+0x30000] ;  /* 0x030000000a0a7984 */ /* 0x000e620000000800 */
[----:B------:R-:W-:Y:S01]  /*0ae0*/  LEA R6, R18, R11, 0x2 ;  /* 0x0000000b12067211 */ /* 0x000fe200078e10ff */
[----:B------:R-:W-:Y:S01]  /*0af0*/  IMAD R12, R23, 0x4, R3 ;  /* 0x00000004170c7824 */ /* 0x000fe200078e0203 */
[----:B------:R-:W-:Y:S01]  /*0b00*/  LEA R14, R24, R3, 0x2 ;  /* 0x00000003180e7211 */ /* 0x000fe200078e10ff */
[----:B------:R-:W2:Y:S04]  /*0b10*/  LDS R9, [R9+0x30000] ;  /* 0x0300000009097984 */ /* 0x000ea80000000800 */
[----:B------:R-:W3:Y:S04]  /*0b20*/  LDS R7, [R7+0x30000] ;  /* 0x0300000007077984 */ /* 0x000ee80000000800 */
[----:B------:R-:W4:Y:S01]  /*0b30*/  LDS R5, [R5+0x30000] ;  /* 0x0300000005057984 */ /* 0x000f220000000800 */
[----:B------:R-:W-:-:S03]  /*0b40*/  NOP ;  /* 0x0000000000007918 */ /* 0x000fc60000000000 */
[----:B-1----:R1:W-:Y:S04]  /*0b50*/  STS [R8+0x30000], R10 ;  /* 0x0300000a08007388 */ /* 0x0023e80000000800 */
[----:B--2---:R2:W-:Y:S04]  /*0b60*/  STS [R4+0x30000], R9 ;  /* 0x0300000904007388 */ /* 0x0045e80000000800 */
[----:B---3--:R3:W-:Y:S01]  /*0b70*/  STS [R6+0x30000], R7 ;  /* 0x0300000706007388 */ /* 0x0087e20000000800 */
[----:B-1----:R-:W-:Y:S01]  /*0b80*/  LEA R10, R22, R3, 0x2 ;  /* 0x00000003160a7211 */ /* 0x002fe200078e10ff */
[----:B------:R-:W-:-:S02]  /*0b90*/  IMAD R8, R21, 0x4, R3 ;  /* 0x0000000415087824 */ /* 0x000fc400078e0203 */
[----:B--2---:R-:W-:Y:S01]  /*0ba0*/  IMAD R4, R17, 0x4, R11 ;  /* 0x0000000411047824 */ /* 0x004fe200078e020b */
[----:B---3--:R-:W-:-:S04]  /*0bb0*/  LEA R6, R20, R3, 0x2 ;  /* 0x0000000314067211 */ /* 0x008fc800078e10ff */
[----:B----4-:R1:W-:Y:S04]  /*0bc0*/  STS [R4+0x30000], R5 ;  /* 0x0300000504007388 */ /* 0x0103e80000000800 */
[----:B------:R-:W2:Y:S04]  /*0bd0*/  LDS R13, [R14+0x30800] ;  /* 0x030800000e0d7984 */ /* 0x000ea80000000800 */
[----:B------:R-:W3:Y:S04]  /*0be0*/  LDS R11, [R12+0x30800] ;  /* 0x030800000c0b7984 */ /* 0x000ee80000000800 */
[----:B------:R-:W4:Y:S04]  /*0bf0*/  LDS R9, [R10+0x30800] ;  /* 0x030800000a097984 */ /* 0x000f280000000800 */
[----:B------:R-:W5:Y:S01]  /*0c00*/  LDS R7, [R8+0x30800] ;  /* 0x0308000008077984 */ /* 0x000f620000000800 */
[----:B------:R-:W-:Y:S01]  /*0c10*/  NOP ;  /* 0x0000000000007918 */ /* 0x000fe20000000000 */
[----:B-1----:R-:W-:Y:S01]  /*0c20*/  IMAD R5, R19, 0x4, R3 ;  /* 0x0000000413057824 */ /* 0x002fe200078e0203 */
[----:B------:R-:W-:-:S02]  /*0c30*/  LEA R4, R18, R3, 0x2 ;  /* 0x0000000312047211 */ /* 0x000fc400078e10ff */
[----:B------:R-:W-:Y:S01]  /*0c40*/  LEA R3, R17, R3, 0x2 ;  /* 0x0000000311037211 */ /* 0x000fe200078e10ff */
[----:B--2---:R-:W-:Y:S04]  /*0c50*/  STS [R6+0x30800], R13 ;  /* 0x0308000d06007388 */ /* 0x004fe80000000800 */
[----:B---3--:R-:W-:Y:S04]  /*0c60*/  STS [R5+0x30800], R11 ;  /* 0x0308000b05007388 */ /* 0x008fe80000000800 */
[----:B----4-:R-:W-:Y:S04]  /*0c70*/  STS [R4+0x30800], R9 ;  /* 0x0308000904007388 */ /* 0x010fe80000000800 */
[----:B-----5:R-:W-:Y:S04]  /*0c80*/  STS [R3+0x30800], R7 ;  /* 0x0308000703007388 */ /* 0x020fe80000000800 */
[----:B------:R-:W1:Y:S04]  /*0c90*/  LDS R14, [R14+0x30a00] ;  /* 0x030a00000e0e7984 */ /* 0x000e680000000800 */
[----:B------:R-:W2:Y:S04]  /*0ca0*/  LDS R12, [R12+0x30a00] ;  /* 0x030a00000c0c7984 */ /* 0x000ea80000000800 */
[----:B------:R-:W3:Y:S04]  /*0cb0*/  LDS R10, [R10+0x30a00] ;  /* 0x030a00000a0a7984 */ /* 0x000ee80000000800 */
[----:B------:R-:W4:Y:S01]  /*0cc0*/  LDS R8, [R8+0x30a00] ;  /* 0x030a000008087984 */ /* 0x000f220000000800 */
[----:B------:R-:W-:-:S03]  /*0cd0*/  NOP ;  /* 0x0000000000007918 */ /* 0x000fc60000000000 */
[----:B-1----:R1:W-:Y:S04]  /*0ce0*/  STS [R6+0x30a00], R14 ;  /* 0x030a000e06007388 */ /* 0x0023e80000000800 */
[----:B--2---:R1:W-:Y:S04]  /*0cf0*/  STS [R5+0x30a00], R12 ;  /* 0x030a000c05007388 */ /* 0x0043e80000000800 */
[----:B---3--:R1:W-:Y:S04]  /*0d00*/  STS [R4+0x30a00], R10 ;  /* 0x030a000a04007388 */ /* 0x0083e80000000800 */
[----:B----4-:R1:W-:Y:S01]  /*0d10*/  STS [R3+0x30a00], R8 ;  /* 0x030a000803007388 */ /* 0x0103e20000000800 */
[----:B------:R2:W-:Y:S06]  /*0d20*/  MEMBAR.ALL.CTA ;  /* 0x0000000000007992 */ /* 0x0005ec0000008000 */
[----:B--2---:R-:W2:Y:S02]  /*0d30*/  FENCE.VIEW.ASYNC.S ;  /* 0x00000000000073c6 */ /* 0x004ea40000000000 */
.L_x_15:
[C---:B------:R-:W-:Y:S01]  /*0d40*/  ISETP.NE.AND P0, PT, R15.reuse, 0x3, PT ;  /* 0x000000030f00780c */ /* 0x040fe20003f05270 */
[----:B------:R-:W-:Y:S01]  /*0d50*/  VIADD R15, R15, 0x1 ;  /* 0x000000010f0f7836 */ /* 0x000fe20000000000 */
[----:B------:R-:W-:Y:S01]  /*0d60*/  UIADD3 UR4, UPT, UPT, UR4, 0x1, URZ ;  /* 0x0000000104047890 */ /* 0x000fe2000fffe0ff */
[----:B-1----:R-:W-:-:S03]  /*0d70*/  VIADD R2, R2, 0x31840 ;  /* 0x0003184002027836 */ /* 0x002fc60000000000 */
[----:B------:R-:W-:Y:S01]  /*0d80*/  SEL R15, R15, RZ, P0 ;  /* 0x000000ff0f0f7207 */ /* 0x000fe20000000000 */
[----:B------:R-:W-:Y:S01]  /*0d90*/  UISETP.NE.AND UP0, UPT, UR4, 0x38, UPT ;  /* 0x000000380400788c */ /* 0x000fe2000bf05270 */
[----:B------:R-:W-:Y:S02]  /*0da0*/  PRMT R2, RZ, 0x654, R2 ;  /* 0x00000654ff027816 */ /* 0x000fe40000000002 */
[----:B------:R-:W-:Y:S02]  /*0db0*/  ISETP.NE.AND P0, PT, R15, RZ, PT ;  /* 0x000000ff0f00720c */ /* 0x000fe40003f05270 */
[----:B--2---:R1:W-:Y:S02]  /*0dc0*/  SYNCS.ARRIVE.TRANS64.RED.A1T0 RZ, [R2+URZ], RZ ;  /* 0x000000ff02ff79a7 */ /* 0x0043e400081004ff */
[----:B-1----:R-:W-:-:S04]  /*0dd0*/  SEL R2, RZ, 0x1, P0 ;  /* 0x00000001ff027807 */ /* 0x002fc80000000000 */
[----:B------:R-:W-:Y:S01]  /*0de0*/  LOP3.LUT R16, R16, R2, RZ, 0x3c, !PT ;  /* 0x0000000210107212 */ /* 0x000fe200078e3cff */
[----:B------:R-:W-:Y:S06]  /*0df0*/  BRA.U UP0, `(.L_x_16) ;  /* 0xfffffff900fc7547 */ /* 0x000fec000b83ffff */
[----:B------:R-:W-:-:S13]  /*0e00*/  ISETP.NE.AND P0, PT, R25, UR5, PT ;  /* 0x0000000519007c0c */ /* 0x000fda000bf05270 */
[----:B------:R-:W-:Y:S05]  /*0e10*/  @!P0 EXIT ;  /* 0x000000000000894d */ /* 0x000fea0003800000 */
[----:B------:R-:W-:Y:S01]  /*0e20*/  UIADD3 UR5, UPT, UPT, UR5, 0x1, URZ ;  /* 0x0000000105057890 */ /* 0x000fe2000fffe0ff */
[----:B------:R-:W-:Y:S05]  /*0e30*/  BRA `(.L_x_17) ;  /* 0xfffffff800dc7947 */ /* 0x000fea000383ffff */
.L_x_12:
[----:B-1----:R-:W-:-:S09]  /*0e40*/  UISETP.NE.AND UP0, UPT, UR5, URZ, UPT ;  /* 0x000000ff0500728c */ /* 0x002fd2000bf05270 */
[----:B------:R-:W-:Y:S05]  /*0e50*/  BRA.U UP0, `(.L_x_13) ;  /* 0x00000015001c7547 */ /* 0x000fea000b800000 */
[----:B------:R-:W1:Y:S01]  /*0e60*/  S2UR UR4, SR_CTAID.X ;  /* 0x00000000000479c3 */ /* 0x000e620000002500 */
[----:B------:R-:W-:Y:S02]  /*0e70*/  UMOV UR8, 0x400 ;  /* 0x0000040000087882 */ /* 0x000fe40000000000 */
[----:B------:R-:W-:-:S04]  /*0e80*/  ULEA UR8, UR5, UR8, 0x18 ;  /* 0x0000000805087291 */ /* 0x000fc8000f8ec0ff */
[----:B------:R-:W-:Y:S02]  /*0e90*/  UIADD3 UR5, UPT, UPT, UR8, 0x18000, URZ ;  /* 0x0001800008057890 */ /* 0x000fe4000fffe0ff */
[----:B------:R-:W-:Y:S02]  /*0ea0*/  UIADD3 UR6, UPT, UPT, UR8, 0x8000, URZ ;  /* 0x0000800008067890 */ /* 0x000fe4000fffe0ff */
[----:B------:R-:W-:Y:S02]  /*0eb0*/  USHF.R.U32.HI UR5, URZ, 0x4, UR5 ;  /* 0x00000004ff057899 */ /* 0x000fe40008011605 */
[----:B------:R-:W-:Y:S02]  /*0ec0*/  USHF.R.U32.HI UR6, URZ, 0x4, UR6 ;  /* 0x00000004ff067899 */ /* 0x000fe40008011606 */
[----:B------:R-:W-:Y:S01]  /*0ed0*/  ULOP3.LUT UR5, UR5, 0x3fc0, URZ, 0xc0, !UPT ;  /* 0x00003fc005057892 */ /* 0x000fe2000f8ec0ff */
[----:B-1----:R-:W-:-:S13]  /*0ee0*/  ISETP.LE.U32.AND P0, PT, R2, UR4, PT ;  /* 0x0000000402007c0c */ /* 0x002fda000bf03070 */
[----:B------:R-:W-:Y:S05]  /*0ef0*/  @P0 EXIT ;  /* 0x000000000000094d */ /* 0x000fea0003800000 */
[----:B------:R-:W-:Y:S01]  /*0f00*/  ULOP3.LUT UR4, URZ, UR4, URZ, 0x33, !UPT ;  /* 0x00000004ff047292 */ /* 0x000fe2000f8e33ff */
[----:B------:R-:W-:Y:S01]  /*0f10*/  IMAD.U32 R5, RZ, RZ, UR5 ;  /* 0x00000005ff057e24 */ /* 0x000fe2000f8e00ff */
[----:B------:R-:W-:Y:S01]  /*0f20*/  ULOP3.LUT UR6, UR6, 0x3fc0, URZ, 0xc0, !UPT ;  /* 0x00003fc006067892 */ /* 0x000fe2000f8ec0ff */
[C---:B------:R-:W-:Y:S01]  /*0f30*/  ISETP.GE.U32.AND P0, PT, R21.reuse, 0x4, PT ;  /* 0x000000041500780c */ /* 0x040fe20003f06070 */
[----:B------:R-:W-:Y:S01]  /*0f40*/  IMAD.MOV.U32 R4, RZ, RZ, RZ ;  /* 0x000000ffff047224 */ /* 0x000fe200078e00ff */
[----:B------:R-:W-:Y:S01]  /*0f50*/  UMOV UR17, URZ ;  /* 0x000000ff00117c82 */ /* 0x000fe20008000000 */
[----:B------:R-:W-:Y:S01]  /*0f60*/  VIADD R3, R2, UR4 ;  /* 0x0000000402037c36 */ /* 0x000fe20008000000 */
[----:B------:R-:W-:Y:S01]  /*0f70*/  UMOV UR15, URZ ;  /* 0x000000ff000f7c82 */ /* 0x000fe20008000000 */
[C---:B------:R-:W-:Y:S01]  /*0f80*/  IMAD R5, R21.reuse, 0x600, R5 ;  /* 0x0000060015057824 */ /* 0x040fe200078e0205 */
[----:B------:R-:W-:Y:S01]  /*0f90*/  LEA R6, R21, UR6, 0xa ;  /* 0x0000000615067c11 */ /* 0x000fe2000f8e50ff */
[----:B------:R-:W-:Y:S01]  /*0fa0*/  IMAD.HI.U32 R3, R3, 0x76b981db, RZ ;  /* 0x76b981db03037827 */ /* 0x000fe200078e00ff */
[----:B------:R-:W-:Y:S01]  /*0fb0*/  UMOV UR6, 0x180 ;  /* 0x0000018000067882 */ /* 0x000fe20000000000 */
[----:B------:R-:W-:Y:S01]  /*0fc0*/  UMOV UR7, 0x184 ;  /* 0x0000018400077882 */ /* 0x000fe20000000000 */
[----:B------:R-:W-:Y:S01]  /*0fd0*/  SEL R6, R6, RZ, !P0 ;  /* 0x000000ff06067207 */ /* 0x000fe20004000000 */
[----:B------:R-:W-:Y:S01]  /*0fe0*/  UMOV UR4, 0x180 ;  /* 0x0000018000047882 */ /* 0x000fe20000000000 */
[----:B------:R-:W-:Y:S01]  /*0ff0*/  SEL R5, R5, RZ, !P0 ;  /* 0x000000ff05057207 */ /* 0x000fe20004000000 */
[----:B------:R-:W-:Y:S01]  /*1000*/  UMOV UR5, 0x184 ;  /* 0x0000018400057882 */ /* 0x000fe20000000000 */
[----:B------:R-:W-:-:S07]  /*1010*/  SHF.R.U32.HI R3, RZ, 0x6, R3 ;  /* 0x00000006ff037819 */ /* 0x000fce0000011603 */
.L_x_24:
[----:B------:R-:W-:Y:S02]  /*1020*/  USHF.R.U32.HI UR10, URZ, 0x1, UR17 ;  /* 0x00000001ff0a7899 */ /* 0x000fe40008011611 */
[----:B------:R-:W-:Y:S02]  /*1030*/  USHF.L.U32 UR9, UR17, 0x3, URZ ;  /* 0x0000000311097899 */ /* 0x000fe400080006ff */
[----:B------:R-:W-:Y:S02]  /*1040*/  ULOP3.LUT UR10, UR10, 0x1, URZ, 0xc, !UPT ;  /* 0x000000010a0a7892 */ /* 0x000fe4000f8e0cff */
[----:B------:R-:W-:Y:S02]  /*1050*/  ULOP3.LUT UR9, UR9, 0x8, URZ, 0xc0, !UPT ;  /* 0x0000000809097892 */ /* 0x000fe4000f8ec0ff */
[----:B------:R-:W-:Y:S02]  /*1060*/  USHF.L.U32 UR10, UR10, 0x1f, URZ ;  /* 0x0000001f0a0a7899 */ /* 0x000fe400080006ff */
[----:B------:R-:W-:-:S02]  /*1070*/  ULOP3.LUT UR12, UR17, 0x1, URZ, 0xc0, !UPT ;  /* 0x00000001110c7892 */ /* 0x000fc4000f8ec0ff */
[----:B------:R-:W-:Y:S01]  /*1080*/  MOV R0, UR9 ;  /* 0x0000000900007c02 */ /* 0x000fe20008000f00 */
[----:B------:R-:W-:Y:S01]  /*1090*/  UIADD3 UR9, UPT, UPT, UR8, UR9, URZ ;  /* 0x0000000908097290 */ /* 0x000fe2000fffe0ff */
[----:B------:R-:W-:Y:S01]  /*10a0*/  MOV R2, UR10 ;  /* 0x0000000a00027c02 */ /* 0x000fe20008000f00 */
[----:B------:R-:W-:Y:S02]  /*10b0*/  UIMAD UR12, UR12, 0xc0, URZ ;  /* 0x000000c00c0c78a4 */ /* 0x000fe4000f8e02ff */
[----:B------:R-:W-:Y:S01]  /*10c0*/  UIADD3 UR11, UPT, UPT, UR9, 0x31860, URZ ;  /* 0x00031860090b7890 */ /* 0x000fe2000fffe0ff */
[----:B------:R-:W1:Y:S02]  /*10d0*/  SYNCS.PHASECHK.TRANS64.TRYWAIT P0, [R0+UR8+0x31870], R2 ;  /* 0x03187002000075a7 */ /* 0x000e640008001108 */
[----:B-1----:R-:W-:Y:S09]  /*10e0*/  @!P0 BRA `(.L_x_18) ;  /* 0x0000002800ac8947 */ /* 0x002ff20003800000 */
.L_x_50:
[----:B------:R-:W-:Y:S01]  /*10f0*/  NOP ;  /* 0x0000000000007918 */ /* 0x000fe20000000000 */
[----:B------:R-:W-:-:S05]  /*1100*/  UMOV UR16, URZ ;  /* 0x000000ff00107c82 */ /* 0x000fca0008000000 */
.L_x_23:
[----:B------:R-:W-:Y:S01]  /*1110*/  ULEA UR10, UR15, UR8, 0x3 ;  /* 0x000000080f0a7291 */ /* 0x000fe2000f8e18ff */
[----:B-1----:R-:W-:Y:S01]  /*1120*/  SHF.L.U32 R9, R4, 0x1f, RZ ;  /* 0x0000001f04097819 */ /* 0x002fe200000006ff */
[----:B------:R-:W-:Y:S01]  /*1130*/  ULOP3.LUT UP0, UR14, UR16, 0x2, URZ, 0xc0, !UPT ;  /* 0x00000002100e7892 */ /* 0x000fe2000f80c0ff */
[----:B------:R-:W-:Y:S06]  /*1140*/  MOV R0, UR15 ;  /* 0x0000000f00007c02 */ /* 0x000fec0008000f00 */
[----:B------:R-:W1:Y:S02]  /*1150*/  SYNCS.PHASECHK.TRANS64.TRYWAIT P0, [UR10+0x31840], R9 ;  /* 0x03184009ff0075a7 */ /* 0x000e64000800110a */
[----:B-12---:R-:W-:Y:S05]  /*1160*/  @!P0 BRA `(.L_x_19) ;  /* 0x0000002800ac8947 */ /* 0x006fea0003800000 */
.L_x_52:
[----:B------:R-:W-:Y:S01]  /*1170*/  NOP ;  /* 0x0000000000007918 */ /* 0x000fe20000000000 */
[----:B------:R-:W-:Y:S05]  /*1180*/  BRA.U UP0, `(.L_x_20) ;  /* 0x0000000100487547 */ /* 0x000fea000b800000 */
[----:B------:R-:W-:Y:S02]  /*1190*/  ULEA UR22, UR15, UR8, 0x9 ;  /* 0x000000080f167291 */ /* 0x000fe4000f8e48ff */
[----:B------:R-:W-:Y:S02]  /*11a0*/  ULEA UR9, UR15, UR8, 0xa ;  /* 0x000000080f097291 */ /* 0x000fe4000f8e50ff */
[----:B------:R-:W-:Y:S02]  /*11b0*/  UIADD3 UR22, UPT, UPT, UR22, 0x30000, URZ ;  /* 0x0003000016167890 */ /* 0x000fe4000fffe0ff */
[----:B------:R-:W-:Y:S02]  /*11c0*/  UIADD3 UR13, UPT, UPT, UR9, 0x30800, URZ ;  /* 0x00030800090d7890 */ /* 0x000fe4000fffe0ff */
[----:B------:R-:W-:Y:S02]  /*11d0*/  UIADD3 UR9, UPT, UPT, UR9, 0x30a00, URZ ;  /* 0x00030a0009097890 */ /* 0x000fe4000fffe0ff */
[----:B------:R-:W-:Y:S02]  /*11e0*/  USHF.R.U32.HI UR22, URZ, 0x4, UR22 ;  /* 0x00000004ff167899 */ /* 0x000fe40008011616 */
[----:B------:R-:W-:Y:S02]  /*11f0*/  USHF.R.U32.HI UR13, URZ, 0x4, UR13 ;  /* 0x00000004ff0d7899 */ /* 0x000fe4000801160d */
[----:B------:R-:W-:Y:S02]  /*1200*/  USHF.R.U32.HI UR9, URZ, 0x4, UR9 ;  /* 0x00000004ff097899 */ /* 0x000fe40008011609 */
[----:B------:R-:W-:Y:S02]  /*1210*/  ULOP3.LUT UR18, UR22, 0x3fe0, URZ, 0xc0, !UPT ;  /* 0x00003fe016127892 */ /* 0x000fe4000f8ec0ff */
[----:B------:R-:W-:Y:S02]  /*1220*/  ULOP3.LUT UR20, UR13, 0x3fc0, URZ, 0xc0, !UPT ;  /* 0x00003fc00d147892 */ /* 0x000fe4000f8ec0ff */
[----:B------:R-:W-:Y:S01]  /*1230*/  ULOP3.LUT UR22, UR9, 0x3fe0, URZ, 0xc0, !UPT ;  /* 0x00003fe009167892 */ /* 0x000fe2000f8ec0ff */
[----:B------:R-:W-:Y:S01]  /*1240*/  UMOV UR19, 0x4008 ;  /* 0x0000400800137882 */ /* 0x000fe20000000000 */
[----:B------:R-:W-:Y:S01]  /*1250*/  UMOV UR21, 0x4008 ;  /* 0x0000400800157882 */ /* 0x000fe20000000000 */
[----:B------:R-:W-:Y:S02]  /*1260*/  UMOV UR23, 0x4008 ;  /* 0x0000400800177882 */ /* 0x000fe40000000000 */
[----:B------:R2:W-:Y:S02]  /*1270*/  UTCCP.T.S.4x32dp128bit tmem[0x180], gdesc[UR18] ;  /* 0x00018012ff0079e7 */ /* 0x0005e40009100000 */
[----:B------:R2:W-:Y:S02]  /*1280*/  UTCCP.T.S.4x32dp128bit tmem[0x184], gdesc[UR20] ;  /* 0x00018414ff0079e7 */ /* 0x0005e40009100000 */
[----:B------:R2:W-:Y:S01]  /*1290*/  UTCCP.T.S.4x32dp128bit tmem[0x188], gdesc[UR22] ;  /* 0x00018816ff0079e7 */ /* 0x0005e20009100000 */
[----:B------:R-:W-:Y:S02]  /*12a0*/  NOP ;  /* 0x0000000000007918 */ /* 0x000fe40000000000 */
.L_x_20:
[----:B------:R-:W-:Y:S01]  /*12b0*/  UISETP.NE.AND UP0, UPT, UR15, 0x3, UPT ;  /* 0x000000030f00788c */ /* 0x000fe2000bf05270 */
[----:B-1----:R-:W-:Y:S01]  /*12c0*/  SHFL.IDX PT, R2, R6, R0, 0x1f ;  /* 0x00001f0006027589 */ /* 0x002fe200000e0000 */
[----:B------:R-:W-:Y:S01]  /*12d0*/  UIADD3 UR9, UPT, UPT, UR15, 0x1, URZ ;  /* 0x000000010f097890 */ /* 0x000fe2000fffe0ff */
[----:B------:R-:W-:Y:S03]  /*12e0*/  NOP ;  /* 0x0000000000007918 */ /* 0x000fe60000000000 */
[----:B------:R-:W-:Y:S03]  /*12f0*/  USEL UR9, UR9, URZ, UP0 ;  /* 0x000000ff09097287 */ /* 0x000fe60008000000 */
[----:B------:R-:W1:Y:S01]  /*1300*/  SHFL.IDX PT, R0, R5, R0, 0x1f ;  /* 0x00001f0005007589 */ /* 0x000e6200000e0000 */
[----:B------:R-:W-:Y:S02]  /*1310*/  USHF.L.U32 UR15, UR14, 0x4, URZ ;  /* 0x000000040e0f7899 */ /* 0x000fe400080006ff */
[----:B------:R-:W-:Y:S02]  /*1320*/  ULEA UR13, UR9, UR8, 0x3 ;  /* 0x00000008090d7291 */ /* 0x000fe4000f8e18ff */
[----:B------:R-:W-:Y:S01]  /*1330*/  ULEA UR14, UR14, 0x8b0, 0xd ;  /* 0x000008b00e0e7891 */ /* 0x000fe2000f8e68ff */
[----:B------:R-:W-:Y:S01]  /*1340*/  ISETP.NE.AND P0, PT, RZ, UR9, PT ;  /* 0x00000009ff007c0c */ /* 0x000fe2000bf05270 */
[----:B------:R-:W-:Y:S02]  /*1350*/  UISETP.NE.AND UP0, UPT, UR16, URZ, UPT ;  /* 0x000000ff1000728c */ /* 0x000fe4000bf05270 */
[----:B------:R-:W-:Y:S02]  /*1360*/  UPRMT UR15, UR15, 0x5410, UR14 ;  /* 0x000054100f0f7896 */ /* 0x000fe4000800000e */
[----:B------:R-:W-:Y:S01]  /*1370*/  UIADD3 UR10, UPT, UPT, UR10, 0x31820, URZ ;  /* 0x000318200a0a7890 */ /* 0x000fe2000fffe0ff */
[----:B------:R-:W-:Y:S01]  /*1380*/  UMOV UR14, URZ ;  /* 0x000000ff000e7c82 */ /* 0x000fe20008000000 */
[----:B--2---:R-:W-:Y:S01]  /*1390*/  UMOV UR21, 0x40004040 ;  /* 0x4000404000157882 */ /* 0x004fe20000000000 */
[----:B------:R-:W-:Y:S01]  /*13a0*/  UMOV UR19, 0x40004040 ;  /* 0x4000404000137882 */ /* 0x000fe20000000000 */
[----:B------:R-:W-:Y:S01]  /*13b0*/  UMOV UR25, 0x40004040 ;  /* 0x4000404000197882 */ /* 0x000fe20000000000 */
[----:B------:R-:W-:Y:S01]  /*13c0*/  UMOV UR23, 0x40004040 ;  /* 0x4000404000177882 */ /* 0x000fe20000000000 */
[----:B------:R-:W-:Y:S01]  /*13d0*/  UMOV UR29, 0x40004040 ;  /* 0x40004040001d7882 */ /* 0x000fe20000000000 */
[----:B------:R-:W-:Y:S01]  /*13e0*/  UMOV UR27, 0x40004040 ;  /* 0x40004040001b7882 */ /* 0x000fe20000000000 */
[----:B------:R-:W-:Y:S01]  /*13f0*/  UMOV UR33, 0x40004040 ;  /* 0x4000404000217882 */ /* 0x000fe20000000000 */
[----:B------:R-:W-:Y:S01]  /*1400*/  UMOV UR31, 0x40004040 ;  /* 0x40004040001f7882 */ /* 0x000fe20000000000 */
[----:B-1----:R-:W-:Y:S02]  /*1410*/  R2UR UR18, R0 ;  /* 0x00000000001272ca */ /* 0x002fe400000e0000 */
[----:B------:R-:W-:Y:S02]  /*1420*/  R2UR UR20, R2 ;  /* 0x00000000021472ca */ /* 0x000fe400000e0000 */
[----:B------:R-:W-:Y:S04]  /*1430*/  SEL R0, RZ, 0x1, P0 ;  /* 0x00000001ff007807 */ /* 0x000fe80000000000 */
[----:B------:R-:W-:Y:S01]  /*1440*/  LOP3.LUT R4, R4, R0, RZ, 0x3c, !PT ;  /* 0x0000000004047212 */ /* 0x000fe200078e3cff */
[----:B------:R-:W-:Y:S04]  /*1450*/  IMAD.U32 R0, RZ, RZ, UR9 ;  /* 0x00000009ff007e24 */ /* 0x000fe8000f8e00ff */
[----:B------:R-:W-:Y:S01]  /*1460*/  UIADD3 UR22, UPT, UPT, UR18, 0x2, URZ ;  /* 0x0000000212167890 */ /* 0x000fe2000fffe0ff */
[----:B------:R-:W-:Y:S01]  /*1470*/  IMAD.U32 R9, R4, -0x80000000, RZ ;  /* 0x8000000004097824 */ /* 0x000fe200078e00ff */
[----:B------:R-:W-:Y:S01]  /*1480*/  UIADD3 UR24, UPT, UPT, UR20, 0x2, URZ ;  /* 0x0000000214187890 */ /* 0x000fe2000fffe0ff */
[----:B------:R1:W-:Y:S01]  /*1490*/  UTCQMMA gdesc[UR20], gdesc[UR18], tmem[UR12], tmem[UR14], idesc[UR15], tmem[UR6], UP0 ;  /* 0x00060e1214007dea */ /* 0x0003e2000800030c */
[----:B------:R-:W-:Y:S02]  /*14a0*/  UIADD3 UR28, UPT, UPT, UR20, 0x4, URZ ;  /* 0x00000004141c7890 */ /* 0x000fe4000fffe0ff */
[----:B------:R-:W-:Y:S02]  /*14b0*/  UIADD3 UR26, UPT, UPT, UR18, 0x4, URZ ;  /* 0x00000004121a7890 */ /* 0x000fe4000fffe0ff */
[----:B------:R-:W-:Y:S02]  /*14c0*/  UIADD3 UR32, UPT, UPT, UR20, 0x6, URZ ;  /* 0x0000000614207890 */ /* 0x000fe4000fffe0ff */
[----:B------:R-:W-:Y:S01]  /*14d0*/  UIADD3 UR30, UPT, UPT, UR18, 0x6, URZ ;  /* 0x00000006121e7890 */ /* 0x000fe2000fffe0ff */
[----:B------:R1:W-:Y:S04]  /*14e0*/  UTCQMMA gdesc[UR24], gdesc[UR22], tmem[UR12], tmem[UR14], idesc[UR15], tmem[UR6], UPT ;  /* 0x00060e1618007dea */ /* 0x0003e8000b80030c */
[----:B------:R1:W-:Y:S04]  /*14f0*/  UTCQMMA gdesc[UR28], gdesc[UR26], tmem[UR12], tmem[UR14], idesc[UR15], tmem[UR6], UPT ;  /* 0x00060e1a1c007dea */ /* 0x0003e8000b80030c */
[----:B------:R1:W-:Y:S01]  /*1500*/  UTCQMMA gdesc[UR32], gdesc[UR30], tmem[UR12], tmem[UR14], idesc[UR15], tmem[UR6], UPT ;  /* 0x00060e1e20007dea */ /* 0x0003e2000b80030c */
[----:B------:R1:W-:Y:S01]  /*1510*/  UTCBAR [UR10], URZ ;  /* 0x000000ff0a0073e9 */ /* 0x0003e200080000ff */
[----:B------:R-:W2:Y:S02]  /*1520*/  SYNCS.PHASECHK.TRANS64.TRYWAIT P0, [UR13+0x31840], R9 ;  /* 0x03184009ff0075a7 */ /* 0x000ea4000800110d */
[----:B-12---:R-:W-:Y:S05]  /*1530*/  @!P0 BRA `(.L_x_21) ;  /* 0x0000002400d48947 */ /* 0x006fea0003800000 */
.L_x_54:
[----:B------:R-:W-:Y:S01]  /*1540*/  UIADD3 UR10, UPT, UPT, UR16, 0x1, URZ ;  /* 0x00000001100a7890 */ /* 0x000fe2000fffe0ff */
[----:B-1----:R-:W1:Y:S01]  /*1550*/  SHFL.IDX PT, R2, R6, R0, 0x1f ;  /* 0x00001f0006027589 */ /* 0x002e6200000e0000 */
[----:B------:R-:W-:Y:S02]  /*1560*/  UIADD3 UR13, UPT, UPT, UR13, 0x31820, URZ ;  /* 0x000318200d0d7890 */ /* 0x000fe4000fffe0ff */
[----:B------:R-:W-:Y:S05]  /*1570*/  USHF.L.U32 UR14, UR10, 0xd, URZ ;  /* 0x0000000d0a0e7899 */ /* 0x000fea00080006ff */
[----:B------:R-:W2:Y:S01]  /*1580*/  SHFL.IDX PT, R0, R5, R0, 0x1f ;  /* 0x00001f0005007589 */ /* 0x000ea200000e0000 */
[----:B------:R-:W-:Y:S01]  /*1590*/  USHF.L.U32 UR15, UR10, 0x4, URZ ;  /* 0x000000040a0f7899 */ /* 0x000fe200080006ff */
[----:B------:R-:W-:Y:S01]  /*15a0*/  NOP ;  /* 0x0000000000007918 */ /* 0x000fe20000000000 */
[----:B------:R-:W-:Y:S01]  /*15b0*/  ULOP3.LUT UR14, UR14, 0x6000, URZ, 0xc0, !UPT ;  /* 0x000060000e0e7892 */ /* 0x000fe2000f8ec0ff */
[----:B------:R-:W-:Y:S01]  /*15c0*/  NOP ;  /* 0x0000000000007918 */ /* 0x000fe20000000000 */
[----:B------:R-:W-:Y:S02]  /*15d0*/  ULOP3.LUT UR15, UR15, 0x30, URZ, 0xc0, !UPT ;  /* 0x000000300f0f7892 */ /* 0x000fe4000f8ec0ff */
[----:B------:R-:W-:Y:S02]  /*15e0*/  ULOP3.LUT UR14, UR14, 0x8b0, URZ, 0xfc, !UPT ;  /* 0x000008b00e0e7892 */ /* 0x000fe4000f8efcff */
[----:B------:R-:W-:Y:S02]  /*15f0*/  UISETP.NE.AND UP0, UPT, UR10, 0x37, UPT ;  /* 0x000000370a00788c */ /* 0x000fe4000bf05270 */
[----:B------:R-:W-:Y:S01]  /*1600*/  UPRMT UR15, UR15, 0x5410, UR14 ;  /* 0x000054100f0f7896 */ /* 0x000fe2000800000e */
[----:B------:R-:W-:Y:S02]  /*1610*/  UMOV UR21, 0x40004040 ;  /* 0x4000404000157882 */ /* 0x000fe40000000000 */
[----:B------:R-:W-:Y:S01]  /*1620*/  UMOV UR14, URZ ;  /* 0x000000ff000e7c82 */ /* 0x000fe20008000000 */
[----:B------:R-:W-:Y:S01]  /*1630*/  UMOV UR19, 0x40004040 ;  /* 0x4000404000137882 */ /* 0x000fe20000000000 */
[----:B------:R-:W-:Y:S01]  /*1640*/  UMOV UR25, 0x40004040 ;  /* 0x4000404000197882 */ /* 0x000fe20000000000 */
[----:B------:R-:W-:Y:S01]  /*1650*/  UMOV UR23, 0x40004040 ;  /* 0x4000404000177882 */ /* 0x000fe20000000000 */
[----:B------:R-:W-:Y:S01]  /*1660*/  UMOV UR29, 0x40004040 ;  /* 0x40004040001d7882 */ /* 0x000fe20000000000 */
[----:B-1----:R-:W-:Y:S01]  /*1670*/  R2UR UR20, R2 ;  /* 0x00000000021472ca */ /* 0x002fe200000e0000 */
[----:B------:R-:W-:Y:S01]  /*1680*/  UMOV UR27, 0x40004040 ;  /* 0x40004040001b7882 */ /* 0x000fe20000000000 */
[----:B--2---:R-:W-:Y:S01]  /*1690*/  R2UR UR18, R0 ;  /* 0x00000000001272ca */ /* 0x004fe200000e0000 */
[----:B------:R-:W-:Y:S01]  /*16a0*/  UMOV UR33, 0x40004040 ;  /* 0x4000404000217882 */ /* 0x000fe20000000000 */
[----:B------:R-:W-:Y:S09]  /*16b0*/  UMOV UR31, 0x40004040 ;  /* 0x40004040001f7882 */ /* 0x000ff20000000000 */
[----:B------:R-:W-:Y:S02]  /*16c0*/  UIADD3 UR24, UPT, UPT, UR20, 0x2, URZ ;  /* 0x0000000214187890 */ /* 0x000fe4000fffe0ff */
[----:B------:R-:W-:Y:S01]  /*16d0*/  UIADD3 UR22, UPT, UPT, UR18, 0x2, URZ ;  /* 0x0000000212167890 */ /* 0x000fe2000fffe0ff */
[----:B------:R1:W-:Y:S01]  /*16e0*/  UTCQMMA gdesc[UR20], gdesc[UR18], tmem[UR12], tmem[UR14], idesc[UR15], tmem[UR4], UPT ;  /* 0x00040e1214007dea */ /* 0x0003e2000b80030c */
        /* <DEDUP_REMOVED lines=8> */
[----:B------:R-:W-:Y:S05]  /*1770*/  BRA.U UP0, `(.L_x_22) ;  /* 0x0000000100087547 */ /* 0x000fea000b800000 */
[----:B------:R2:W-:Y:S01]  /*1780*/  UTCBAR [UR11], URZ ;  /* 0x000000ff0b0073e9 */ /* 0x0005e200080000ff */
[----:B------:R-:W-:Y:S01]  /*1790*/  NOP ;  /* 0x0000000000007918 */ /* 0x000fe20000000000 */
.L_x_22:
[----:B------:R-:W-:Y:S02]  /*17a0*/  UISETP.NE.AND UP0, UPT, UR9, 0x3, UPT ;  /* 0x000000030900788c */ /* 0x000fe4000bf05270 */
[----:B------:R-:W-:Y:S02]  /*17b0*/  UIADD3 UR9, UPT, UPT, UR9, 0x1, URZ ;  /* 0x0000000109097890 */ /* 0x000fe4000fffe0ff */
[----:B------:R-:W-:Y:S02]  /*17c0*/  UIADD3 UR16, UPT, UPT, UR16, 0x2, URZ ;  /* 0x0000000210107890 */ /* 0x000fe4000fffe0ff */
[----:B-1----:R-:W-:Y:S02]  /*17d0*/  USEL UR15, UR9, URZ, UP0 ;  /* 0x000000ff090f7287 */ /* 0x002fe40008000000 */
[----:B------:R-:W-:Y:S04]  /*17e0*/  UISETP.NE.AND UP0, UPT, UR16, 0x38, UPT ;  /* 0x000000381000788c */ /* 0x000fe8000bf05270 */
[----:B------:R-:W-:Y:S04]  /*17f0*/  ISETP.NE.AND P0, PT, RZ, UR15, PT ;  /* 0x0000000fff007c0c */ /* 0x000fe8000bf05270 */
[----:B------:R-:W-:Y:S04]  /*1800*/  SEL R0, RZ, 0x1, P0 ;  /* 0x00000001ff007807 */ /* 0x000fe80000000000 */
[----:B------:R-:W-:Y:S01]  /*1810*/  LOP3.LUT R4, R4, R0, RZ, 0x3c, !PT ;  /* 0x0000000004047212 */ /* 0x000fe200078e3cff */
[----:B------:R-:W-:Y:S06]  /*1820*/  BRA.U UP0, `(.L_x_23) ;  /* 0xfffffff900387547 */ /* 0x000fec000b83ffff */
[----:B------:R-:W-:-:S13]  /*1830*/  ISETP.NE.AND P0, PT, R3, UR17, PT ;  /* 0x0000001103007c0c */ /* 0x000fda000bf05270 */
[----:B--2---:R-:W-:Y:S05]  /*1840*/  @!P0 EXIT ;  /* 0x000000000000894d */ /* 0x004fea0003800000 */
[----:B------:R-:W-:Y:S01]  /*1850*/  UIADD3 UR17, UPT, UPT, UR17, 0x1, URZ ;  /* 0x0000000111117890 */ /* 0x000fe2000fffe0ff */
[----:B------:R-:W-:Y:S11]  /*1860*/  BRA `(.L_x_24) ;  /* 0xfffffff400ec7947 */ /* 0x000ff6000383ffff */
.L_x_11:
[----:B------:R-:W-:-:S13]  /*1870*/  ELECT P0, URZ, PT ;  /* 0x0000000000ff782f */ /* 0x000fda0003800000 */
[----:B------:R-:W-:Y:S05]  /*1880*/  @!P0 BRA `(.L_x_13) ;  /* 0x0000000800908947 */ /* 0x000fea0003800000 */
[----:B------:R-:W1:Y:S02]  /*1890*/  S2R R11, SR_CTAID.X ;  /* 0x00000000000b7919 */ /* 0x000e640000002500 */
[----:B-1----:R-:W-:-:S13]  /*18a0*/  ISETP.GE.U32.AND P0, PT, R11, R2, PT ;  /* 0x000000020b00720c */ /* 0x002fda0003f06070 */
[----:B------:R-:W-:Y:S05]  /*18b0*/  @P0 EXIT ;  /* 0x000000000000094d */ /* 0x000fea0003800000 */
[----:B------:R-:W1:Y:S01]  /*18c0*/  LDC.64 R14, c[0x0][0x348] ;  /* 0x0000d200ff0e7b82 */ /* 0x000e620000000a00 */
[----:B------:R-:W-:Y:S02]  /*18d0*/  LOP3.LUT R0, RZ, R11, RZ, 0x33, !PT ;  /* 0x0000000bff007212 */ /* 0x000fe400078e33ff */
[----:B------:R-:W-:-:S03]  /*18e0*/  CS2R R12, SRZ ;  /* 0x00000000000c7805 */ /* 0x000fc6000001ff00 */
[----:B------:R-:W-:Y:S02]  /*18f0*/  IMAD.IADD R0, R2, 0x1, R0 ;  /* 0x0000000102007824 */ /* 0x000fe400078e0200 */
[----:B------:R-:W2:Y:S02]  /*1900*/  LDC.64 R6, c[0x0][0x358] ;  /* 0x0000d600ff067b82 */ /* 0x000ea40000000a00 */
[----:B------:R-:W-:-:S04]  /*1910*/  IMAD.HI.U32 R10, R0, 0x76b981db, RZ ;  /* 0x76b981db000a7827 */ /* 0x000fc800078e00ff */
[----:B------:R-:W-:Y:S01]  /*1920*/  IMAD.MOV.U32 R0, RZ, RZ, R11 ;  /* 0x000000ffff007224 */ /* 0x000fe200078e000b */
[----:B------:R-:W-:-:S07]  /*1930*/  SHF.R.U32.HI R10, RZ, 0x6, R10 ;  /* 0x00000006ff0a7819 */ /* 0x000fce000001160a */
.L_x_30:
[----:B------:R-:W-:Y:S01]  /*1940*/  IMAD.HI.U32 R3, R0, -0x45d1745d, RZ ;  /* 0xba2e8ba300037827 */ /* 0x000fe200078e00ff */
[----:B------:R-:W-:-:S04]  /*1950*/  MOV R2, 0x19c0 ;  /* 0x000019c000027802 */ /* 0x000fc80000000f00 */
[----:B------:R-:W-:-:S05]  /*1960*/  SHF.R.U32.HI R3, RZ, 0x8, R3 ;  /* 0x00000008ff037819 */ /* 0x000fca0000011603 */
[C---:B------:R-:W-:Y:S02]  /*1970*/  IMAD R9, R3.reuse, -0x10, R20 ;  /* 0xfffffff003097824 */ /* 0x040fe400078e0214 */
[----:B------:R-:W-:-:S03]  /*1980*/  IMAD R0, R3, -0x160, R0 ;  /* 0xfffffea003007824 */ /* 0x000fc600078e0200 */
[----:B------:R-:W-:Y:S02]  /*1990*/  VIMNMX.U32 R9, PT, PT, R9, 0x10, PT ;  /* 0x0000001009097848 */ /* 0x000fe40003fe0000 */
[----:B-1----:R-:W-:Y:S02]  /*19a0*/  LOP3.LUT R5, R0, 0xffff, RZ, 0xc0, !PT ;  /* 0x0000ffff00057812 */ /* 0x002fe400078ec0ff */
[----:B-12---:R-:W-:Y:S05]  /*19b0*/  CALL.REL.NOINC `($__internal_3_$__cuda_sm20_div_u16) ;  /* 0x00000024007c7944 */ /* 0x006fea0003c00000 */
[----:B------:R-:W-:Y:S01]  /*19c0*/  PRMT R9, R9, 0x9910, RZ ;  /* 0x0000991009097816 */ /* 0x000fe200000000ff */
[----:B------:R-:W1:Y:S01]  /*19d0*/  S2R R8, SR_CgaCtaId ;  /* 0x0000000000087919 */ /* 0x000e620000008800 */
[----:B------:R-:W-:Y:S01]  /*19e0*/  PRMT R2, R40, 0x9910, RZ ;  /* 0x0000991028027816 */ /* 0x000fe200000000ff */
[----:B------:R-:W2:Y:S01]  /*19f0*/  LDC.64 R4, c[0x0][0x380] ;  /* 0x0000e000ff047b82 */ /* 0x000ea20000000a00 */
[----:B------:R-:W-:-:S03]  /*1a00*/  HFMA2 R16, -RZ, RZ, 0, 1.52587890625e-05 ;  /* 0x00000100ff107431 */ /* 0x000fc600000001ff */
[----:B------:R-:W-:Y:S01]  /*1a10*/  IMAD R2, R9, R2, RZ ;  /* 0x0000000209027224 */ /* 0x000fe200078e02ff */
[----:B------:R-:W-:-:S03]  /*1a20*/  LOP3.LUT R9, R40, 0xffff, RZ, 0xc0, !PT ;  /* 0x0000ffff28097812 */ /* 0x000fc600078ec0ff */
[----:B------:R-:W-:Y:S02]  /*1a30*/  IMAD.MOV R2, RZ, RZ, -R2 ;  /* 0x000000ffff027224 */ /* 0x000fe400078e0a02 */
[----:B------:R-:W-:-:S03]  /*1a40*/  IMAD R9, R9, 0xc0, RZ ;  /* 0x000000c009097824 */ /* 0x000fc600078e02ff */
[----:B------:R-:W-:-:S05]  /*1a50*/  PRMT R2, R2, 0x7710, RZ ;  /* 0x0000771002027816 */ /* 0x000fca00000000ff */
[----:B------:R-:W-:Y:S01]  /*1a60*/  IMAD.IADD R2, R0, 0x1, R2 ;  /* 0x0000000100027824 */ /* 0x000fe200078e0202 */
[----:B------:R-:W-:-:S04]  /*1a70*/  MOV R0, 0x400 ;  /* 0x0000040000007802 */ /* 0x000fc80000000f00 */
[----:B------:R-:W-:-:S05]  /*1a80*/  LOP3.LUT R2, R2, 0xffff, RZ, 0xc0, !PT ;  /* 0x0000ffff02027812 */ /* 0x000fca00078ec0ff */
[----:B------:R-:W-:Y:S01]  /*1a90*/  IMAD R2, R3, 0x10, R2 ;  /* 0x0000001003027824 */ /* 0x000fe200078e0202 */
[----:B-1----:R-:W-:Y:S01]  /*1aa0*/  LEA R8, R8, R0, 0x18 ;  /* 0x0000000008087211 */ /* 0x002fe200078ec0ff */
[----:B------:R-:W-:-:S03]  /*1ab0*/  IMAD.MOV.U32 R0, RZ, RZ, RZ ;  /* 0x000000ffff007224 */ /* 0x000fc600078e00ff */
[----:B------:R-:W-:-:S05]  /*1ac0*/  SHF.L.U32 R2, R2, 0x7, RZ ;  /* 0x0000000702027819 */ /* 0x000fca00000006ff */
[----:B--2---:R-:W-:-:S07]  /*1ad0*/  IMAD.WIDE.U32 R4, R2, 0x4, R4 ;  /* 0x0000000402047825 */ /* 0x004fce00078e0004 */
.L_x_29:
[----:B------:R-:W-:Y:S01]  /*1ae0*/  LOP3.LUT R12, R12, 0x1, RZ, 0x3c, !PT ;  /* 0x000000010c0c7812 */ /* 0x000fe200078e3cff */
[----:B------:R-:W-:Y:S05]  /*1af0*/  YIELD ;  /* 0x0000000000007946 */ /* 0x000fea0003800000 */
[----:B------:R-:W-:Y:S04]  /*1b00*/  SHF.L.U32 R3, R12, 0x1f, RZ ;  /* 0x0000001f0c037819 */ /* 0x000fe800000006ff */
[----:B-1----:R-:W1:Y:S02]  /*1b10*/  SYNCS.PHASECHK.TRANS64.TRYWAIT P0, [R8+URZ+0x31820], R3 ;  /* 0x03182003080075a7 */ /* 0x002e6400080011ff */
[----:B-12---:R-:W-:Y:S05]  /*1b20*/  @!P0 BRA `(.L_x_25) ;  /* 0x0000002000748947 */ /* 0x006fea0003800000 */
.L_x_56:
[----:B------:R-:W2:Y:S01]  /*1b30*/  LDCU.64 UR24, c[0x0][0x348] ;  /* 0x00006900ff1877ac */ /* 0x000ea20008000a00 */
[----:B------:R-:W-:Y:S01]  /*1b40*/  R2UR UR4, R6 ;  /* 0x00000000060472ca */ /* 0x000fe200000e0000 */
[----:B------:R-:W-:Y:S01]  /*1b50*/  IMAD.MOV.U32 R17, RZ, RZ, 0xa500 ;  /* 0x0000a500ff117424 */ /* 0x000fe200078e00ff */
[----:B------:R-:W-:Y:S01]  /*1b60*/  R2UR UR5, R7 ;  /* 0x00000000070572ca */ /* 0x000fe200000e0000 */
[----:B------:R-:W-:Y:S01]  /*1b70*/  UMOV UR6, 0x0 ;  /* 0x0000000000067882 */ /* 0x000fe20000000000 */
[----:B------:R-:W-:Y:S01]  /*1b80*/  R2UR UR19, R2 ;  /* 0x00000000021372ca */ /* 0x000fe200000e0000 */
[----:B------:R-:W-:Y:S01]  /*1b90*/  UMOV UR7, 0x10000000 ;  /* 0x1000000000077882 */ /* 0x000fe20000000000 */
[----:B------:R-:W-:Y:S02]  /*1ba0*/  R2UR UR15, R0 ;  /* 0x00000000000f72ca */ /* 0x000fe400000e0000 */
[----:B------:R-:W-:Y:S02]  /*1bb0*/  R2UR UR22, R9 ;  /* 0x00000000091672ca */ /* 0x000fe400000e0000 */
[C---:B------:R-:W-:Y:S02]  /*1bc0*/  IADD3 R22, P0, PT, R14.reuse, 0xc0, RZ ;  /* 0x000000c00e167810 */ /* 0x040fe40007f1e0ff */
[----:B------:R-:W-:Y:S02]  /*1bd0*/  IADD3 R24, P1, PT, R14, 0x40, RZ ;  /* 0x000000400e187810 */ /* 0x000fe40007f3e0ff */
[----:B------:R-:W-:Y:S01]  /*1be0*/  R2UR UR26, R22 ;  /* 0x00000000161a72ca */ /* 0x000fe200000e0000 */
[----:B------:R-:W3:Y:S01]  /*1bf0*/  LDG.E.CONSTANT R3, desc[UR4][R4.64] ;  /* 0x0000000404037981 */ /* 0x000ee2000c1e9900 */
[----:B------:R-:W-:Y:S01]  /*1c00*/  R2UR UR9, R8 ;  /* 0x00000000080972ca */ /* 0x000fe200000e0000 */
[--C-:B------:R-:W-:Y:S01]  /*1c10*/  IMAD.X R23, RZ, RZ, R15.reuse, P0 ;  /* 0x000000ffff177224 */ /* 0x100fe200000e060f */
[----:B------:R-:W-:Y:S01]  /*1c20*/  R2UR UR18, R16 ;  /* 0x00000000101272ca */ /* 0x000fe200000e0000 */
[----:B------:R-:W-:Y:S01]  /*1c30*/  IMAD.X R25, RZ, RZ, R15, P1 ;  /* 0x000000ffff197224 */ /* 0x000fe200008e060f */
[----:B------:R-:W-:Y:S01]  /*1c40*/  R2UR UR30, R24 ;  /* 0x00000000181e72ca */ /* 0x000fe200000e0000 */
[----:B------:R-:W-:Y:S01]  /*1c50*/  UMOV UR14, UR19 ;  /* 0x00000013000e7c82 */ /* 0x000fe20008000000 */
[----:B------:R-:W-:Y:S02]  /*1c60*/  R2UR UR27, R23 ;  /* 0x00000000171b72ca */ /* 0x000fe400000e0000 */
[----:B------:R-:W-:Y:S05]  /*1c70*/  R2UR UR31, R25 ;  /* 0x00000000191f72ca */ /* 0x000fea00000e0000 */
[----:B------:R-:W-:Y:S02]  /*1c80*/  UIADD3 UR17, UPT, UPT, UR9, 0x31800, URZ ;  /* 0x0003180009117890 */ /* 0x000fe4000fffe0ff */
[----:B------:R-:W-:Y:S02]  /*1c90*/  UIADD3 UR18, UPT, UPT, UR18, -0x100, URZ ;  /* 0xffffff0012127890 */ /* 0x000fe4000fffe0ff */
[----:B------:R-:W-:Y:S02]  /*1ca0*/  UIADD3 UR16, UPT, UPT, UR9, 0x8000, URZ ;  /* 0x0000800009107890 */ /* 0x000fe4000fffe0ff */
[----:B------:R-:W-:Y:S02]  /*1cb0*/  UIADD3 UR8, UPT, UPT, UR9, 0x18000, URZ ;  /* 0x0001800009087890 */ /* 0x000fe4000fffe0ff */
[----:B------:R-:W-:Y:S02]  /*1cc0*/  UIADD3 UR12, UPT, UPT, UR9, 0x30000, URZ ;  /* 0x00030000090c7890 */ /* 0x000fe4000fffe0ff */
[----:B------:R-:W-:Y:S01]  /*1cd0*/  UIADD3 UR20, UPT, UPT, UR9, 0x30800, URZ ;  /* 0x0003080009147890 */ /* 0x000fe2000fffe0ff */
[----:B------:R-:W-:Y:S02]  /*1ce0*/  UMOV UR10, UR18 ;  /* 0x00000012000a7c82 */ /* 0x000fe40008000000 */
[----:B------:R4:W-:Y:S01]  /*1cf0*/  UTMALDG.2D [UR16], [UR30], desc[UR6] ;  /* 0x000006101e0075b4 */ /* 0x0009e20008009000 */
[----:B------:R-:W-:Y:S01]  /*1d00*/  UMOV UR9, UR17 ;  /* 0x0000001100097c82 */ /* 0x000fe20008000000 */
[----:B------:R-:W-:Y:S01]  /*1d10*/  UMOV UR13, UR17 ;  /* 0x00000011000d7c82 */ /* 0x000fe20008000000 */
[----:B------:R-:W-:Y:S01]  /*1d20*/  UMOV UR21, UR17 ;  /* 0x0000001100157c82 */ /* 0x000fe20008000000 */
[C---:B-1-3--:R-:W-:Y:S01]  /*1d30*/  IMAD.SHL.U32 R19, R3.reuse, 0x1000, RZ ;  /* 0x0000100003137824 */ /* 0x04afe200078e00ff */
[C---:B------:R-:W-:Y:S01]  /*1d40*/  ISETP.GT.AND P0, PT, R3.reuse, RZ, PT ;  /* 0x000000ff0300720c */ /* 0x040fe20003f04270 */
[----:B--2---:R-:W-:Y:S01]  /*1d50*/  UIADD3 UR28, UP2, UPT, UR24, 0x140, URZ ;  /* 0x00000140181c7890 */ /* 0x004fe2000ff5e0ff */
[----:B------:R-:W-:Y:S01]  /*1d60*/  R2UR UR4, R3 ;  /* 0x00000000030472ca */ /* 0x000fe200000e0000 */
[----:B------:R-:W-:Y:S01]  /*1d70*/  UIADD3 UR24, UP1, UPT, UR24, 0x1c0, URZ ;  /* 0x000001c018187890 */ /* 0x000fe2000ff3e0ff */
[----:B------:R-:W-:Y:S01]  /*1d80*/  SEL R19, R19, RZ, P0 ;  /* 0x000000ff13137207 */ /* 0x000fe20000000000 */
[----:B------:R-:W-:Y:S01]  /*1d90*/  UIADD3.X UR29, UPT, UPT, URZ, UR25, URZ, UP2, !UPT ;  /* 0x00000019ff1d7290 */ /* 0x000fe200097fe4ff */
[----:B------:R-:W-:Y:S01]  /*1da0*/  IMAD.U32 R3, R12, -0x80000000, RZ ;  /* 0x800000000c037824 */ /* 0x000fe200078e00ff */
[----:B------:R-:W-:Y:S02]  /*1db0*/  UIADD3.X UR25, UPT, UPT, URZ, UR25, URZ, UP1, !UPT ;  /* 0x00000019ff197290 */ /* 0x000fe40008ffe4ff */
[----:B------:R-:W-:Y:S05]  /*1dc0*/  IMAD.IADD R19, R9, 0x1, R19 ;  /* 0x0000000109137824 */ /* 0x000fea00078e0213 */
[----:B------:R-:W-:Y:S01]  /*1dd0*/  R2UR UR11, R19 ;  /* 0x00000000130b72ca */ /* 0x000fe200000e0000 */
[----:B------:R-:W-:Y:S04]  /*1de0*/  UISETP.LT.AND UP0, UPT, URZ, UR4, UPT ;  /* 0x00000004ff00728c */ /* 0x000fe8000bf01270 */
[----:B------:R-:W-:Y:S04]  /*1df0*/  USEL UR4, URZ, UR4, !UP0 ;  /* 0x00000004ff047287 */ /* 0x000fe8000c000000 */
[----:B------:R-:W-:Y:S04]  /*1e00*/  UIMAD UR23, UR4, 0xe, UR15 ;  /* 0x0000000e041778a4 */ /* 0x000fe8000f8e020f */
[----:B------:R4:W-:Y:S01]  /*1e10*/  UTMALDG.2D [UR8], [UR26], desc[UR6] ;  /* 0x000006081a0075b4 */ /* 0x0009e20008009000 */
[----:B------:R4:W-:Y:S04]  /*1e20*/  UTMALDG.2D [UR12], [UR28], desc[UR6] ;  /* 0x0000060c1c0075b4 */ /* 0x0009e80008009000 */
[----:B------:R4:W-:Y:S01]  /*1e30*/  UTMALDG.2D [UR20], [UR24], desc[UR6] ;  /* 0x00000614180075b4 */ /* 0x0009e20008009000 */
[----:B------:R4:W-:Y:S01]  /*1e40*/  SYNCS.ARRIVE.TRANS64 RZ, [R8+URZ+0x31800], R17 ;  /* 0x0318001108ff79a7 */ /* 0x0009e200080000ff */
[----:B------:R-:W1:Y:S02]  /*1e50*/  SYNCS.PHASECHK.TRANS64.TRYWAIT P0, [R8+URZ+0x31828], R3 ;  /* 0x03182803080075a7 */ /* 0x000e6400080011ff */
[----:B-1--4-:R-:W-:Y:S05]  /*1e60*/  @!P0 BRA `(.L_x_26) ;  /* 0x0000001c00c08947 */ /* 0x012fea0003800000 */
.L_x_58:
[----:B------:R-:W-:Y:S01]  /*1e70*/  R2UR UR4, R8 ;  /* 0x00000000080472ca */ /* 0x000fe200000e0000 */
[----:B------:R-:W-:Y:S01]  /*1e80*/  UMOV UR14, 0x0 ;  /* 0x00000000000e7882 */ /* 0x000fe20000000000 */
[----:B------:R-:W-:Y:S01]  /*1e90*/  R2UR UR10, R16 ;  /* 0x00000000100a72ca */ /* 0x000fe200000e0000 */
[----:B------:R-:W-:Y:S01]  /*1ea0*/  UMOV UR15, 0x10000000 ;  /* 0x10000000000f7882 */ /* 0x000fe20000000000 */
[----:B------:R-:W-:Y:S01]  /*1eb0*/  R2UR UR16, R24 ;  /* 0x00000000181072ca */ /* 0x000fe200000e0000 */
[----:B------:R-:W-:Y:S01]  /*1ec0*/  IMAD.MOV.U32 R18, RZ, RZ, 0xa000 ;  /* 0x0000a000ff127424 */ /* 0x000fe200078e00ff */
[----:B------:R-:W-:Y:S02]  /*1ed0*/  R2UR UR17, R25 ;  /* 0x00000000191172ca */ /* 0x000fe400000e0000 */
[----:B------:R-:W-:Y:S02]  /*1ee0*/  R2UR UR11, R2 ;  /* 0x00000000020b72ca */ /* 0x000fe400000e0000 */
[----:B------:R-:W-:Y:S02]  /*1ef0*/  R2UR UR12, R22 ;  /* 0x00000000160c72ca */ /* 0x000fe400000e0000 */
[----:B------:R-:W-:Y:S01]  /*1f00*/  R2UR UR13, R23 ;  /* 0x00000000170d72ca */ /* 0x000fe200000e0000 */
[----:B------:R-:W-:Y:S01]  /*1f10*/  UIADD3 UR9, UPT, UPT, UR4, 0x31808, URZ ;  /* 0x0003180804097890 */ /* 0x000fe2000fffe0ff */
[----:B------:R-:W-:Y:S01]  /*1f20*/  R2UR UR7, R19 ;  /* 0x00000000130772ca */ /* 0x000fe200000e0000 */
[----:B------:R-:W-:Y:S02]  /*1f30*/  UIADD3 UR10, UPT, UPT, UR10, -0x80, URZ ;  /* 0xffffff800a0a7890 */ /* 0x000fe4000fffe0ff */
[----:B------:R-:W-:Y:S02]  /*1f40*/  UIADD3 UR8, UPT, UPT, UR4, 0xc000, URZ ;  /* 0x0000c00004087890 */ /* 0x000fe4000fffe0ff */
[----:B------:R-:W-:Y:S01]  /*1f50*/  UIADD3 UR4, UPT, UPT, UR4, 0x1e000, URZ ;  /* 0x0001e00004047890 */ /* 0x000fe2000fffe0ff */
[----:B------:R-:W-:Y:S02]  /*1f60*/  UMOV UR5, UR9 ;  /* 0x0000000900057c82 */ /* 0x000fe40008000000 */
[----:B------:R-:W-:Y:S04]  /*1f70*/  UMOV UR6, UR10 ;  /* 0x0000000a00067c82 */ /* 0x000fe80008000000 */
[----:B------:R2:W-:Y:S02]  /*1f80*/  UTMALDG.2D [UR8], [UR16], desc[UR14] ;  /* 0x00000e08100075b4 */ /* 0x0005e40008009000 */
[----:B------:R2:W-:Y:S01]  /*1f90*/  UTMALDG.2D [UR4], [UR12], desc[UR14] ;  /* 0x00000e040c0075b4 */ /* 0x0005e20008009000 */
[----:B------:R2:W-:Y:S01]  /*1fa0*/  SYNCS.ARRIVE.TRANS64 RZ, [R8+URZ+0x31808], R18 ;  /* 0x0318081208ff79a7 */ /* 0x0005e200080000ff */
[----:B------:R-:W3:Y:S02]  /*1fb0*/  SYNCS.PHASECHK.TRANS64.TRYWAIT P0, [R8+URZ+0x31830], R3 ;  /* 0x03183003080075a7 */ /* 0x000ee400080011ff */
[----:B--23--:R-:W-:Y:S05]  /*1fc0*/  @!P0 BRA `(.L_x_27) ;  /* 0x0000001c00848947 */ /* 0x00cfea0003800000 */
.L_x_60:
[----:B------:R-:W-:Y:S01]  /*1fd0*/  R2UR UR4, R8 ;  /* 0x00000000080472ca */ /* 0x000fe200000e0000 */
[----:B------:R-:W-:Y:S01]  /*1fe0*/  UMOV UR14, 0x0 ;  /* 0x00000000000e7882 */ /* 0x000fe20000000000 */
[----:B------:R-:W-:Y:S01]  /*1ff0*/  R2UR UR10, R16 ;  /* 0x00000000100a72ca */ /* 0x000fe200000e0000 */
[----:B------:R-:W-:Y:S01]  /*2000*/  UMOV UR15, 0x10000000 ;  /* 0x10000000000f7882 */ /* 0x000fe20000000000 */
[----:B------:R-:W-:Y:S01]  /*2010*/  R2UR UR16, R24 ;  /* 0x00000000181072ca */ /* 0x000fe200000e0000 */
[----:B------:R-:W-:Y:S01]  /*2020*/  VIADD R17, R16, 0x80 ;  /* 0x0000008010117836 */ /* 0x000fe20000000000 */
[----:B------:R-:W-:Y:S02]  /*2030*/  R2UR UR17, R25 ;  /* 0x00000000191172ca */ /* 0x000fe400000e0000 */
[----:B------:R-:W-:Y:S02]  /*2040*/  R2UR UR11, R2 ;  /* 0x00000000020b72ca */ /* 0x000fe400000e0000 */
[----:B------:R-:W-:Y:S02]  /*2050*/  R2UR UR12, R22 ;  /* 0x00000000160c72ca */ /* 0x000fe400000e0000 */
[----:B------:R-:W-:Y:S01]  /*2060*/  R2UR UR13, R23 ;  /* 0x00000000170d72ca */ /* 0x000fe200000e0000 */
[----:B------:R-:W-:Y:S01]  /*2070*/  UIADD3 UR9, UPT, UPT, UR4, 0x31810, URZ ;  /* 0x0003181004097890 */ /* 0x000fe2000fffe0ff */
[----:B------:R-:W-:Y:S01]  /*2080*/  R2UR UR7, R19 ;  /* 0x00000000130772ca */ /* 0x000fe200000e0000 */
[----:B------:R-:W-:Y:S02]  /*2090*/  UIADD3 UR8, UPT, UPT, UR4, 0x10000, URZ ;  /* 0x0001000004087890 */ /* 0x000fe4000fffe0ff */
[----:B------:R-:W-:Y:S01]  /*20a0*/  UIADD3 UR4, UPT, UPT, UR4, 0x24000, URZ ;  /* 0x0002400004047890 */ /* 0x000fe2000fffe0ff */
[----:B------:R-:W-:Y:S02]  /*20b0*/  UMOV UR6, UR10 ;  /* 0x0000000a00067c82 */ /* 0x000fe40008000000 */
[----:B------:R-:W-:Y:S04]  /*20c0*/  UMOV UR5, UR9 ;  /* 0x0000000900057c82 */ /* 0x000fe80008000000 */
[----:B------:R2:W-:Y:S03]  /*20d0*/  UTMALDG.2D [UR8], [UR16], desc[UR14] ;  /* 0x00000e08100075b4 */ /* 0x0005e60008009000 */
[----:B------:R2:W-:Y:S01]  /*20e0*/  UTMALDG.2D [UR4], [UR12], desc[UR14] ;  /* 0x00000e040c0075b4 */ /* 0x0005e20008009000 */
[----:B------:R2:W-:Y:S01]  /*20f0*/  SYNCS.ARRIVE.TRANS64 RZ, [R8+URZ+0x31810], R18 ;  /* 0x0318101208ff79a7 */ /* 0x0005e200080000ff */
[----:B------:R-:W3:Y:S02]  /*2100*/  SYNCS.PHASECHK.TRANS64.TRYWAIT P0, [R8+URZ+0x31838], R3 ;  /* 0x03183803080075a7 */ /* 0x000ee400080011ff */
[----:B--23--:R-:W-:Y:S05]  /*2110*/  @!P0 BRA `(.L_x_28) ;  /* 0x0000001c004c8947 */ /* 0x00cfea0003800000 */
.L_x_62:
[----:B------:R-:W-:Y:S01]  /*2120*/  R2UR UR4, R8 ;  /* 0x00000000080472ca */ /* 0x000fe200000e0000 */
[----:B------:R-:W-:Y:S01]  /*2130*/  UMOV UR14, 0x0 ;  /* 0x00000000000e7882 */ /* 0x000fe20000000000 */
[----:B------:R-:W-:Y:S01]  /*2140*/  R2UR UR16, R24 ;  /* 0x00000000181072ca */ /* 0x000fe200000e0000 */
[----:B------:R-:W-:Y:S01]  /*2150*/  UMOV UR15, 0x10000000 ;  /* 0x10000000000f7882 */ /* 0x000fe20000000000 */
[----:B------:R-:W-:Y:S01]  /*2160*/  R2UR UR17, R25 ;  /* 0x00000000191172ca */ /* 0x000fe200000e0000 */
[----:B------:R-:W-:Y:S01]  /*2170*/  VIADD R16, R16, 0x200 ;  /* 0x0000020010107836 */ /* 0x000fe20000000000 */
[----:B------:R-:W-:Y:S01]  /*2180*/  R2UR UR10, R17 ;  /* 0x00000000110a72ca */ /* 0x000fe200000e0000 */
[----:B------:R-:W-:Y:S01]  /*2190*/  VIADD R0, R0, 0x1 ;  /* 0x0000000100007836 */ /* 0x000fe20000000000 */
[----:B------:R-:W-:Y:S02]  /*21a0*/  R2UR UR11, R2 ;  /* 0x00000000020b72ca */ /* 0x000fe400000e0000 */
[----:B------:R-:W-:Y:S02]  /*21b0*/  R2UR UR12, R22 ;  /* 0x00000000160c72ca */ /* 0x000fe400000e0000 */
[----:B------:R-:W-:Y:S01]  /*21c0*/  R2UR UR13, R23 ;  /* 0x00000000170d72ca */ /* 0x000fe200000e0000 */
[----:B------:R-:W-:Y:S01]  /*21d0*/  UIADD3 UR9, UPT, UPT, UR4, 0x31818, URZ ;  /* 0x0003181804097890 */ /* 0x000fe2000fffe0ff */
[----:B------:R-:W-:Y:S01]  /*21e0*/  R2UR UR7, R19 ;  /* 0x00000000130772ca */ /* 0x000fe200000e0000 */
[----:B------:R-:W-:Y:S01]  /*21f0*/  UIADD3 UR8, UPT, UPT, UR4, 0x14000, URZ ;  /* 0x0001400004087890 */ /* 0x000fe2000fffe0ff */
[----:B------:R-:W-:Y:S01]  /*2200*/  ISETP.NE.AND P0, PT, R16, 0x1d00, PT ;  /* 0x00001d001000780c */ /* 0x000fe20003f05270 */
[----:B------:R-:W-:Y:S02]  /*2210*/  UIADD3 UR4, UPT, UPT, UR4, 0x2a000, URZ ;  /* 0x0002a00004047890 */ /* 0x000fe4000fffe0ff */
[----:B------:R-:W-:Y:S01]  /*2220*/  UMOV UR6, UR10 ;  /* 0x0000000a00067c82 */ /* 0x000fe20008000000 */
[----:B------:R-:W-:Y:S04]  /*2230*/  UMOV UR5, UR9 ;  /* 0x0000000900057c82 */ /* 0x000fe80008000000 */
[----:B------:R2:W-:Y:S03]  /*2240*/  UTMALDG.2D [UR8], [UR16], desc[UR14] ;  /* 0x00000e08100075b4 */ /* 0x0005e60008009000 */
[----:B------:R2:W-:Y:S01]  /*2250*/  UTMALDG.2D [UR4], [UR12], desc[UR14] ;  /* 0x00000e040c0075b4 */ /* 0x0005e20008009000 */
[----:B------:R2:W-:Y:S01]  /*2260*/  SYNCS.ARRIVE.TRANS64 RZ, [R8+URZ+0x31818], R18 ;  /* 0x0318181208ff79a7 */ /* 0x0005e200080000ff */
[----:B------:R-:W-:Y:S05]  /*2270*/  @P0 BRA `(.L_x_29) ;  /* 0xfffffff800180947 */ /* 0x000fea000383ffff */
[----:B------:R-:W-:-:S13]  /*2280*/  ISETP.NE.AND P0, PT, R13, R10, PT ;  /* 0x0000000a0d00720c */ /* 0x000fda0003f05270 */
[----:B--2---:R-:W-:Y:S05]  /*2290*/  @!P0 EXIT ;  /* 0x000000000000894d */ /* 0x004fea0003800000 */
[----:B------:R-:W-:-:S05]  /*22a0*/  IADD3 R13, PT, PT, R13, 0x1, RZ ;  /* 0x000000010d0d7810 */ /* 0x000fca0007ffe0ff */
[----:B------:R-:W-:Y:S01]  /*22b0*/  IMAD R0, R13, 0x8a, R11 ;  /* 0x0000008a0d007824 */ /* 0x000fe200078e020b */
[----:B------:R-:W-:Y:S06]  /*22c0*/  BRA `(.L_x_30) ;  /* 0xfffffff4009c7947 */ /* 0x000fec000383ffff */
.L_x_13:
[----:B------:R-:W-:-:S04]  /*22d0*/  LOP3.LUT R0, R3, 0xfffffffc, RZ, 0xc0, !PT ;  /* 0xfffffffc03007812 */ /* 0x000fc800078ec0ff */
[----:B------:R-:W-:-:S13]  /*22e0*/  ISETP.NE.AND P0, PT, R0, 0x4, PT ;  /* 0x000000040000780c */ /* 0x000fda0003f05270 */
[----:B-1----:R-:W-:Y:S05]  /*22f0*/  @P0 EXIT ;  /* 0x000000000000094d */ /* 0x002fea0003800000 */
[----:B------:R-:W1:Y:S01]  /*2300*/  S2R R0, SR_CgaCtaId ;  /* 0x0000000000007919 */ /* 0x000e620000008800 */
[----:B------:R-:W-:-:S04]  /*2310*/  MOV R4, 0x400 ;  /* 0x0000040000047802 */ /* 0x000fc80000000f00 */
[----:B-1----:R-:W-:-:S05]  /*2320*/  LEA R0, R0, R4, 0x18 ;  /* 0x0000000400007211 */ /* 0x002fca00078ec0ff */
[----:B------:R-:W1:Y:S02]  /*2330*/  LDS R4, [R0+0x31880] ;  /* 0x0318800000047984 */ /* 0x000e640000000800 */
[----:B-1----:R-:W-:-:S13]  /*2340*/  ISETP.NE.AND P0, PT, R4, RZ, PT ;  /* 0x000000ff0400720c */ /* 0x002fda0003f05270 */
[----:B------:R-:W-:Y:S05]  /*2350*/  @!P0 BRA `(.L_x_31) ;  /* 0x0000000000048947 */ /* 0x000fea0003800000 */
[----:B------:R-:W-:Y:S05]  /*2360*/  BPT.TRAP 0x1 ;  /* 0x000000040000795c */ /* 0x000fea0000300000 */
.L_x_31:
[----:B------:R-:W1:Y:S01]  /*2370*/  S2UR UR4, SR_CTAID.X ;  /* 0x00000000000479c3 */ /* 0x000e620000002500 */
[----:B------:R-:W-:Y:S02]  /*2380*/  IADD3 R3, PT, PT, R3, -0x4, RZ ;  /* 0xfffffffc03037810 */ /* 0x000fe40007ffe0ff */
[----:B-1----:R-:W-:-:S13]  /*2390*/  ISETP.LE.U32.AND P0, PT, R2, UR4, PT ;  /* 0x0000000402007c0c */ /* 0x002fda000bf03070 */
[----:B------:R-:W-:Y:S05]  /*23a0*/  @P0 BRA `(.L_x_32) ;  /* 0x0000001400600947 */ /* 0x000fea0003800000 */
[----:B------:R-:W-:Y:S02]  /*23b0*/  IMAD.U32 R34, RZ, RZ, UR4 ;  /* 0x00000004ff227e24 */ /* 0x000fe4000f8e00ff */
[----:B------:R-:W-:Y:S02]  /*23c0*/  IMAD.SHL.U32 R32, R21, 0x10, RZ ;  /* 0x0000001015207824 */ /* 0x000fe400078e00ff */
[----:B------:R-:W-:Y:S01]  /*23d0*/  IMAD R33, R3, 0x20, R21 ;  /* 0x0000002003217824 */ /* 0x000fe200078e0215 */
[----:B------:R-:W-:Y:S01]  /*23e0*/  LOP3.LUT R23, RZ, R34, RZ, 0x33, !PT ;  /* 0x00000022ff177212 */ /* 0x000fe200078e33ff */
[----:B------:R-:W-:Y:S01]  /*23f0*/  IMAD.MOV.U32 R22, RZ, RZ, RZ ;  /* 0x000000ffff167224 */ /* 0x000fe200078e00ff */
[----:B------:R-:W-:Y:S01]  /*2400*/  LOP3.LUT R32, R32, 0x70, RZ, 0xc0, !PT ;  /* 0x0000007020207812 */ /* 0x000fe200078ec0ff */
[----:B------:R-:W-:Y:S01]  /*2410*/  IMAD.MOV.U32 R21, RZ, RZ, -0x1 ;  /* 0xffffffffff157424 */ /* 0x000fe200078e00ff */
[----:B------:R-:W-:Y:S01]  /*2420*/  PRMT R24, R34, 0x7610, R24 ;  /* 0x0000761022187816 */ /* 0x000fe20000000018 */
[----:B------:R-:W-:Y:S01]  /*2430*/  IMAD.IADD R23, R2, 0x1, R23 ;  /* 0x0000000102177824 */ /* 0x000fe200078e0217 */
[C---:B------:R-:W-:Y:S01]  /*2440*/  LOP3.LUT R31, R32.reuse, 0x10, RZ, 0x3c, !PT ;  /* 0x00000010201f7812 */ /* 0x040fe200078e3cff */
[----:B------:R-:W-:Y:S01]  /*2450*/  IMAD.SHL.U32 R33, R33, 0x80, RZ ;  /* 0x0000008021217824 */ /* 0x000fe200078e00ff */
[C---:B------:R-:W-:Y:S01]  /*2460*/  LOP3.LUT R30, R32.reuse, 0x20, RZ, 0x3c, !PT ;  /* 0x00000020201e7812 */ /* 0x040fe200078e3cff */
[----:B------:R-:W-:Y:S01]  /*2470*/  IMAD.HI.U32 R23, R23, 0x76b981db, RZ ;  /* 0x76b981db17177827 */ /* 0x000fe200078e00ff */
[----:B------:R-:W-:-:S02]  /*2480*/  LOP3.LUT R29, R32, 0x30, RZ, 0x3c, !PT ;  /* 0x00000030201d7812 */ /* 0x000fc400078e3cff */
[C---:B------:R-:W-:Y:S02]  /*2490*/  LOP3.LUT R28, R32.reuse, 0x40, RZ, 0x3c, !PT ;  /* 0x00000040201c7812 */ /* 0x040fe400078e3cff */
[----:B------:R-:W-:Y:S02]  /*24a0*/  SHF.R.U32.HI R23, RZ, 0x6, R23 ;  /* 0x00000006ff177819 */ /* 0x000fe40000011617 */
[C---:B------:R-:W-:Y:S02]  /*24b0*/  LOP3.LUT R27, R32.reuse, 0x50, RZ, 0x3c, !PT ;  /* 0x00000050201b7812 */ /* 0x040fe400078e3cff */
[C---:B------:R-:W-:Y:S01]  /*24c0*/  LOP3.LUT R26, R32.reuse, 0x60, RZ, 0x3c, !PT ;  /* 0x00000060201a7812 */ /* 0x040fe200078e3cff */
[----:B------:R-:W-:Y:S01]  /*24d0*/  IMAD.MOV R23, RZ, RZ, -R23 ;  /* 0x000000ffff177224 */ /* 0x000fe200078e0a17 */
[----:B------:R-:W-:-:S07]  /*24e0*/  LOP3.LUT R25, R32, 0x70, RZ, 0x3c, !PT ;  /* 0x0000007020197812 */ /* 0x000fce00078e3cff */
.L_x_43:
[----:B------:R-:W-:Y:S01]  /*24f0*/  IMAD.HI.U32 R41, R34, -0x45d1745d, RZ ;  /* 0xba2e8ba322297827 */ /* 0x000fe200078e00ff */
[----:B------:R-:W-:Y:S05]  /*2500*/  YIELD ;  /* 0x0000000000007946 */ /* 0x000fea0003800000 */
[----:B------:R-:W-:Y:S01]  /*2510*/  SHF.R.U32.HI R41, RZ, 0x8, R41 ;  /* 0x00000008ff297819 */ /* 0x000fe20000011629 */
[----:B------:R-:W-:Y:S01]  /*2520*/  VIADD R23, R23, 0x1 ;  /* 0x0000000117177836 */ /* 0x000fe20000000000 */
[----:B------:R-:W-:Y:S01]  /*2530*/  ISETP.NE.AND P2, PT, R3, RZ, PT ;  /* 0x000000ff0300720c */ /* 0x000fe20003f45270 */
[----:B------:R-:W-:Y:S01]  /*2540*/  VIADD R21, R21, 0x1 ;  /* 0x0000000115157836 */ /* 0x000fe20000000000 */
[C---:B-1----:R-:W-:Y:S01]  /*2550*/  PRMT R2, R41.reuse, 0x9910, RZ ;  /* 0x0000991029027816 */ /* 0x042fe200000000ff */
[----:B------:R-:W-:Y:S01]  /*2560*/  IMAD R44, R41, -0x10, R20 ;  /* 0xfffffff0292c7824 */ /* 0x000fe200078e0214 */
[----:B------:R-:W-:-:S03]  /*2570*/  ISETP.NE.AND P0, PT, R23, 0x1, PT ;  /* 0x000000011700780c */ /* 0x000fc60003f05270 */
[----:B------:R-:W-:Y:S01]  /*2580*/  IMAD R2, R2, 0x160, RZ ;  /* 0x0000016002027824 */ /* 0x000fe200078e02ff */
[----:B------:R-:W-:-:S03]  /*2590*/  VIMNMX.U32 R44, PT, PT, R44, 0x10, PT ;  /* 0x000000102c2c7848 */ /* 0x000fc60003fe0000 */
[----:B------:R-:W-:Y:S01]  /*25a0*/  IMAD.MOV R43, RZ, RZ, -R2 ;  /* 0x000000ffff2b7224 */ /* 0x000fe200078e0a02 */
[----:B------:R-:W-:Y:S01]  /*25b0*/  MOV R2, 0x2610 ;  /* 0x0000261000027802 */ /* 0x000fe20000000f00 */
[----:B------:R-:W-:-:S03]  /*25c0*/  IMAD.MOV.U32 R9, RZ, RZ, R44 ;  /* 0x000000ffff097224 */ /* 0x000fc600078e002c */
[----:B------:R-:W-:-:S05]  /*25d0*/  PRMT R43, R43, 0x7710, RZ ;  /* 0x000077102b2b7816 */ /* 0x000fca00000000ff */
[----:B------:R-:W-:-:S05]  /*25e0*/  IMAD.IADD R43, R43, 0x1, R24 ;  /* 0x000000012b2b7824 */ /* 0x000fca00078e0218 */
[----:B------:R-:W-:Y:S02]  /*25f0*/  LOP3.LUT R5, R43, 0xffff, RZ, 0xc0, !PT ;  /* 0x0000ffff2b057812 */ /* 0x000fe400078ec0ff */
[----:B------:R-:W-:Y:S05]  /*2600*/  CALL.REL.NOINC `($__internal_3_$__cuda_sm20_div_u16) ;  /* 0x0000001800687944 */ /* 0x000fea0003c00000 */
[C---:B------:R-:W-:Y:S01]  /*2610*/  IMAD.SHL.U32 R2, R21.reuse, 0x8, RZ ;  /* 0x0000000815027824 */ /* 0x040fe200078e00ff */
[----:B------:R-:W-:Y:S02]  /*2620*/  SHF.R.U32.HI R4, RZ, 0x1, R21 ;  /* 0x00000001ff047819 */ /* 0x000fe40000011615 */
[----:B------:R-:W-:Y:S02]  /*2630*/  LOP3.LUT R35, R21, 0x1, RZ, 0xc0, !PT ;  /* 0x0000000115237812 */ /* 0x000fe400078ec0ff */
[----:B------:R-:W-:Y:S02]  /*2640*/  LOP3.LUT R2, R2, 0x8, RZ, 0xc0, !PT ;  /* 0x0000000802027812 */ /* 0x000fe400078ec0ff */
[----:B------:R-:W-:Y:S01]  /*2650*/  LOP3.LUT R4, R4, 0x1, RZ, 0xc0, !PT ;  /* 0x0000000104047812 */ /* 0x000fe200078ec0ff */
[----:B------:R-:W-:Y:S02]  /*2660*/  IMAD R35, R35, 0xc0, RZ ;  /* 0x000000c023237824 */ /* 0x000fe400078e02ff */
[----:B------:R-:W-:-:S02]  /*2670*/  IMAD.IADD R2, R0, 0x1, R2 ;  /* 0x0000000100027824 */ /* 0x000fc400078e0202 */
[----:B------:R-:W-:-:S04]  /*2680*/  IMAD.U32 R4, R4, -0x80000000, RZ ;  /* 0x8000000004047824 */ /* 0x000fc800078e00ff */
[----:B------:R-:W1:Y:S02]  /*2690*/  SYNCS.PHASECHK.TRANS64.TRYWAIT P1, [R2+URZ+0x31860], R4 ;  /* 0x03186004020075a7 */ /* 0x000e6400080211ff */
[----:B-1----:R-:W-:Y:S05]  /*26a0*/  @!P1 BRA `(.L_x_33) ;  /* 0x0000001800049947 */ /* 0x002fea0003800000 */
.L_x_64:
[----:B------:R-:W-:Y:S01]  /*26b0*/  NOP ;  /* 0x0000000000007918 */ /* 0x000fe20000000000 */
[----:B------:R-:W-:Y:S05]  /*26c0*/  @P2 BRA `(.L_x_34) ;  /* 0x0000000000042947 */ /* 0x000fea0003800000 */
[----:B------:R-:W-:-:S04]  /*26d0*/  DEPBAR.LE SB0, 0x1 ;  /* 0x000080400000791a */ /* 0x000fc80000000000 */
.L_x_34:
[----:B------:R-:W-:Y:S05]  /*26e0*/  WARPSYNC.ALL ;  /* 0x0000000000007948 */ /* 0x000fea0003800000 */
[----:B------:R-:W-:Y:S01]  /*26f0*/  NOP ;  /* 0x0000000000007918 */ /* 0x000fe20000000000 */
[----:B------:R-:W-:Y:S01]  /*2700*/  BAR.SYNC.DEFER_BLOCKING 0x8, 0x80 ;  /* 0x0202000000007b1d */ /* 0x000fe20000010000 */
[C---:B------:R-:W-:Y:S01]  /*2710*/  R2UR UR5, R35.reuse ;  /* 0x00000000230572ca */ /* 0x040fe200000e0000 */
[----:B------:R-:W-:Y:S01]  /*2720*/  IMAD R42, R22, 0x4000, R33 ;  /* 0x00004000162a7824 */ /* 0x000fe200078e0221 */
[----:B------:R-:W-:Y:S02]  /*2730*/  R2UR UR4, R35 ;  /* 0x00000000230472ca */ /* 0x000fe400000e0000 */
[----:B------:R-:W-:-:S02]  /*2740*/  PRMT R44, R44, 0x9910, RZ ;  /* 0x000099102c2c7816 */ /* 0x000fc400000000ff */
[----:B------:R-:W-:-:S07]  /*2750*/  ISETP.NE.AND P1, PT, R3, RZ, PT ;  /* 0x000000ff0300720c */ /* 0x000fce0003f25270 */
[----:B------:R-:W2:Y:S01]  /*2760*/  LDTM.x8 R12, tmem[UR5] ;  /* 0x00000005000c79ee */ /* 0x000ea200081c0000 */
[C---:B------:R-:W-:Y:S01]  /*2770*/  R2UR UR5, R35.reuse ;  /* 0x00000000230572ca */ /* 0x040fe200000e0000 */
[----:B------:R-:W-:Y:S01]  /*2780*/  NOP ;  /* 0x0000000000007918 */ /* 0x000fe20000000000 */
[----:B-12---:R-:W1:Y:S01]  /*2790*/  LDTM.x8 R4, tmem[UR4+0x8] ;  /* 0x00000804000479ee */ /* 0x006e6200081c0000 */
[----:B------:R-:W-:Y:S02]  /*27a0*/  R2UR UR4, R35 ;  /* 0x00000000230472ca */ /* 0x000fe400000e0000 */
[----:B------:R-:W-:Y:S02]  /*27b0*/  F2FP.BF16.F32.PACK_AB R12, R13, R12 ;  /* 0x0000000c0d0c723e */ /* 0x000fe400000010ff */
[----:B------:R-:W-:Y:S02]  /*27c0*/  F2FP.BF16.F32.PACK_AB R13, R15, R14 ;  /* 0x0000000e0f0d723e */ /* 0x000fe400000010ff */
[----:B------:R-:W-:-:S02]  /*27d0*/  F2FP.BF16.F32.PACK_AB R14, R17, R16 ;  /* 0x00000010110e723e */ /* 0x000fc400000010ff */
[----:B------:R-:W-:Y:S02]  /*27e0*/  F2FP.BF16.F32.PACK_AB R15, R19, R18 ;  /* 0x00000012130f723e */ /* 0x000fe400000010ff */
[----:B------:R-:W-:Y:S02]  /*27f0*/  IADD3 R16, PT, PT, R0, R42, R32 ;  /* 0x0000002a00107210 */ /* 0x000fe40007ffe020 */
[----:B-1----:R-:W-:Y:S02]  /*2800*/  F2FP.BF16.F32.PACK_AB R4, R5, R4 ;  /* 0x000000040504723e */ /* 0x002fe400000010ff */
[----:B------:R-:W-:Y:S01]  /*2810*/  F2FP.BF16.F32.PACK_AB R5, R7, R6 ;  /* 0x000000060705723e */ /* 0x000fe200000010ff */
[----:B------:R1:W-:Y:S01]  /*2820*/  STS.128 [R16], R12 ;  /* 0x0000000c10007388 */ /* 0x0003e20000000c00 */
[----:B------:R-:W-:Y:S01]  /*2830*/  F2FP.BF16.F32.PACK_AB R6, R9, R8 ;  /* 0x000000080906723e */ /* 0x000fe200000010ff */
[----:B------:R-:W-:Y:S01]  /*2840*/  NOP ;  /* 0x0000000000007918 */ /* 0x000fe20000000000 */
[----:B------:R-:W-:-:S02]  /*2850*/  F2FP.BF16.F32.PACK_AB R7, R11, R10 ;  /* 0x0000000a0b07723e */ /* 0x000fc400000010ff */
[----:B------:R-:W-:-:S05]  /*2860*/  IADD3 R8, PT, PT, R0, R42, R31 ;  /* 0x0000002a00087210 */ /* 0x000fca0007ffe01f */
[----:B------:R2:W-:Y:S01]  /*2870*/  STS.128 [R8], R4 ;  /* 0x0000000408007388 */ /* 0x0005e20000000c00 */
[----:B-1----:R-:W2:Y:S01]  /*2880*/  LDTM.x8 R12, tmem[UR5+0x10] ;  /* 0x00001005000c79ee */ /* 0x002ea200081c0000 */
[----:B------:R-:W-:Y:S01]  /*2890*/  NOP ;  /* 0x0000000000007918 */ /* 0x000fe20000000000 */
[C---:B------:R-:W-:Y:S01]  /*28a0*/  R2UR UR5, R35.reuse ;  /* 0x00000000230572ca */ /* 0x040fe200000e0000 */
[----:B--2---:R-:W1:Y:S01]  /*28b0*/  LDTM.x8 R4, tmem[UR4+0x18] ;  /* 0x00001804000479ee */ /* 0x004e6200081c0000 */
        /* <DEDUP_REMOVED lines=23> */
[----:B-1----:R-:W-:Y:S02]  /*2a30*/  F2FP.BF16.F32.PACK_AB R36, R5, R4 ;  /* 0x000000040524723e */ /* 0x002fe400000010ff */
[C---:B------:R-:W-:Y:S02]  /*2a40*/  IADD3 R4, PT, PT, R0.reuse, R42, R28 ;  /* 0x0000002a00047210 */ /* 0x040fe40007ffe01c */
[----:B------:R-:W-:Y:S02]  /*2a50*/  F2FP.BF16.F32.PACK_AB R37, R7, R6 ;  /* 0x000000060725723e */ /* 0x000fe400000010ff */
[----:B------:R-:W-:Y:S01]  /*2a60*/  F2FP.BF16.F32.PACK_AB R38, R9, R8 ;  /* 0x000000080926723e */ /* 0x000fe200000010ff */
[----:B------:R1:W-:Y:S01]  /*2a70*/  STS.128 [R4], R12 ;  /* 0x0000000c04007388 */ /* 0x0003e20000000c00 */
[----:B------:R-:W-:Y:S01]  /*2a80*/  F2FP.BF16.F32.PACK_AB R39, R11, R10 ;  /* 0x0000000a0b27723e */ /* 0x000fe200000010ff */
[----:B------:R-:W-:Y:S01]  /*2a90*/  NOP ;  /* 0x0000000000007918 */ /* 0x000fe20000000000 */
[----:B------:R-:W-:-:S05]  /*2aa0*/  IADD3 R5, PT, PT, R0, R42, R27 ;  /* 0x0000002a00057210 */ /* 0x000fca0007ffe01b */
[----:B------:R2:W-:Y:S01]  /*2ab0*/  STS.128 [R5], R36 ;  /* 0x0000002405007388 */ /* 0x0005e20000000c00 */
[----:B-1----:R-:W2:Y:S01]  /*2ac0*/  LDTM.x8 R12, tmem[UR5+0x30] ;  /* 0x00003005000c79ee */ /* 0x002ea200081c0000 */
[----:B------:R-:W-:Y:S01]  /*2ad0*/  NOP ;  /* 0x0000000000007918 */ /* 0x000fe20000000000 */
[----:B--2---:R-:W1:Y:S01]  /*2ae0*/  LDTM.x8 R4, tmem[UR4+0x38] ;  /* 0x00003804000479ee */ /* 0x004e6200081c0000 */
[----:B------:R-:W-:Y:S01]  /*2af0*/  PRMT R36, R40, 0x9910, RZ ;  /* 0x0000991028247816 */ /* 0x000fe200000000ff */
[----:B------:R-:W-:-:S04]  /*2b00*/  IMAD.MOV.U32 R37, RZ, RZ, R44 ;  /* 0x000000ffff257224 */ /* 0x000fc800078e002c */
[----:B------:R-:W-:Y:S01]  /*2b10*/  IMAD R36, R36, R37, RZ ;  /* 0x0000002524247224 */ /* 0x000fe200078e02ff */
[----:B------:R-:W-:-:S03]  /*2b20*/  LOP3.LUT R37, R40, 0xffff, RZ, 0xc0, !PT ;  /* 0x0000ffff28257812 */ /* 0x000fc600078ec0ff */
[----:B------:R-:W-:Y:S02]  /*2b30*/  IMAD.MOV R36, RZ, RZ, -R36 ;  /* 0x000000ffff247224 */ /* 0x000fe400078e0a24 */
[----:B------:R-:W-:-:S03]  /*2b40*/  IMAD R37, R37, 0xc0, RZ ;  /* 0x000000c025257824 */ /* 0x000fc600078e02ff */
[----:B------:R-:W-:Y:S02]  /*2b50*/  PRMT R36, R36, 0x7710, RZ ;  /* 0x0000771024247816 */ /* 0x000fe400000000ff */
[----:B------:R-:W-:Y:S02]  /*2b60*/  F2FP.BF16.F32.PACK_AB R12, R13, R12 ;  /* 0x0000000c0d0c723e */ /* 0x000fe400000010ff */
[----:B------:R-:W-:Y:S01]  /*2b70*/  F2FP.BF16.F32.PACK_AB R13, R15, R14 ;  /* 0x0000000e0f0d723e */ /* 0x000fe200000010ff */
[----:B------:R-:W-:Y:S01]  /*2b80*/  IMAD.IADD R43, R43, 0x1, R36 ;  /* 0x000000012b2b7824 */ /* 0x000fe200078e0224 */
[----:B------:R-:W-:Y:S02]  /*2b90*/  F2FP.BF16.F32.PACK_AB R14, R17, R16 ;  /* 0x00000010110e723e */ /* 0x000fe400000010ff */
[----:B------:R-:W-:Y:S02]  /*2ba0*/  F2FP.BF16.F32.PACK_AB R15, R19, R18 ;  /* 0x00000012130f723e */ /* 0x000fe400000010ff */
[----:B-1----:R-:W-:-:S02]  /*2bb0*/  F2FP.BF16.F32.PACK_AB R4, R5, R4 ;  /* 0x000000040504723e */ /* 0x002fc400000010ff */
[----:B------:R-:W-:Y:S02]  /*2bc0*/  F2FP.BF16.F32.PACK_AB R5, R7, R6 ;  /* 0x000000060705723e */ /* 0x000fe400000010ff */
[----:B------:R-:W-:Y:S02]  /*2bd0*/  F2FP.BF16.F32.PACK_AB R6, R9, R8 ;  /* 0x000000080906723e */ /* 0x000fe400000010ff */
[C---:B------:R-:W-:Y:S02]  /*2be0*/  IADD3 R8, PT, PT, R0.reuse, R42, R26 ;  /* 0x0000002a00087210 */ /* 0x040fe40007ffe01a */
[----:B------:R-:W-:Y:S02]  /*2bf0*/  F2FP.BF16.F32.PACK_AB R7, R11, R10 ;  /* 0x0000000a0b07723e */ /* 0x000fe400000010ff */
[----:B------:R-:W-:Y:S01]  /*2c00*/  IADD3 R42, PT, PT, R0, R42, R25 ;  /* 0x0000002a002a7210 */ /* 0x000fe20007ffe019 */
[----:B------:R1:W-:Y:S01]  /*2c10*/  STS.128 [R8], R12 ;  /* 0x0000000c08007388 */ /* 0x0003e20000000c00 */
[----:B------:R-:W-:Y:S01]  /*2c20*/  NOP ;  /* 0x0000000000007918 */ /* 0x000fe20000000000 */
[----:B------:R-:W-:-:S02]  /*2c30*/  LOP3.LUT R43, R43, 0xffff, RZ, 0xc0, !PT ;  /* 0x0000ffff2b2b7812 */ /* 0x000fc400078ec0ff */
[----:B------:R1:W-:Y:S03]  /*2c40*/  STS.128 [R42], R4 ;  /* 0x000000042a007388 */ /* 0x0003e60000000c00 */
[----:B------:R-:W-:Y:S01]  /*2c50*/  IMAD R38, R41, 0x10, R43 ;  /* 0x0000001029267824 */ /* 0x000fe200078e022b */
[----:B------:R2:W-:Y:S06]  /*2c60*/  MEMBAR.ALL.CTA ;  /* 0x0000000000007992 */ /* 0x0005ec0000008000 */
[----:B--2---:R-:W2:Y:S01]  /*2c70*/  FENCE.VIEW.ASYNC.S ;  /* 0x00000000000073c6 */ /* 0x004ea20000000000 */
[----:B------:R-:W-:Y:S01]  /*2c80*/  IMAD.SHL.U32 R38, R38, 0x80, RZ ;  /* 0x0000008026267824 */ /* 0x000fe200078e00ff */
[----:B--2---:R-:W-:Y:S06]  /*2c90*/  BAR.SYNC.DEFER_BLOCKING 0x8, 0x80 ;  /* 0x0202000000007b1d */ /* 0x004fec0000010000 */
[----:B------:R-:W-:Y:S05]  /*2ca0*/  @P1 BRA `(.L_x_35) ;  /* 0x0000000000381947 */ /* 0x000fea0003800000 */
[----:B------:R-:W-:Y:S01]  /*2cb0*/  ELECT P2, URZ, PT ;  /* 0x0000000000ff782f */ /* 0x000fe20003840000 */
[----:B------:R-:W-:-:S12]  /*2cc0*/  BSSY.RECONVERGENT B0, `(.L_x_35) ;  /* 0x000000c000007945 */ /* 0x000fd80003800200 */
[----:B------:R-:W-:Y:S05]  /*2cd0*/  @!P2 BRA `(.L_x_36) ;  /* 0x000000000028a947 */ /* 0x000fea0003800000 */
[----:B------:R-:W2:Y:S01]  /*2ce0*/  LDCU.64 UR8, c[0x0][0x348] ;  /* 0x00006900ff0877ac */ /* 0x000ea20008000a00 */
[----:B------:R-:W-:Y:S02]  /*2cf0*/  R2UR UR7, R22 ;  /* 0x00000000160772ca */ /* 0x000fe400000e0000 */
[----:B------:R-:W-:Y:S02]  /*2d00*/  R2UR UR4, R0 ;  /* 0x00000000000472ca */ /* 0x000fe400000e0000 */
[----:B------:R-:W-:Y:S02]  /*2d10*/  R2UR UR5, R37 ;  /* 0x00000000250572ca */ /* 0x000fe400000e0000 */
[----:B------:R-:W-:-:S09]  /*2d20*/  R2UR UR6, R38 ;  /* 0x00000000260672ca */ /* 0x000fd200000e0000 */
[----:B------:R-:W-:Y:S02]  /*2d30*/  ULEA UR4, UR7, UR4, 0xe ;  /* 0x0000000407047291 */ /* 0x000fe4000f8e70ff */
[----:B--2---:R-:W-:-:S04]  /*2d40*/  UIADD3 UR8, UP0, UPT, UR8, 0x240, URZ ;  /* 0x0000024008087890 */ /* 0x004fc8000ff1e0ff */
[----:B------:R-:W-:-:S09]  /*2d50*/  UIADD3.X UR9, UPT, UPT, URZ, UR9, URZ, UP0, !UPT ;  /* 0x00000009ff097290 */ /* 0x000fd200087fe4ff */
[----:B------:R2:W-:Y:S02]  /*2d60*/  UTMASTG.2D [UR4], [UR8] ;  /* 0x00000004080073b5 */ /* 0x0005e40008008000 */
[----:B--2---:R0:W-:Y:S02]  /*2d70*/  UTMACMDFLUSH ;  /* 0x00000000000079b7 */ /* 0x0041e40000000000 */
.L_x_36:
[----:B------:R-:W-:Y:S05]  /*2d80*/  BSYNC.RECONVERGENT B0 ;  /* 0x0000000000007941 */ /* 0x000fea0003800200 */
.L_x_35:
[----:B------:R-:W-:Y:S05]  /*2d90*/  @P1 BRA `(.L_x_37) ;  /* 0x0000000000041947 */ /* 0x000fea0003800000 */
[----:B------:R-:W-:-:S04]  /*2da0*/  DEPBAR.LE SB0, 0x1 ;  /* 0x000080400000791a */ /* 0x000fc80000000000 */
.L_x_37:
[----:B------:R-:W-:Y:S01]  /*2db0*/  BAR.SYNC.DEFER_BLOCKING 0x8, 0x80 ;  /* 0x0202000000007b1d */ /* 0x000fe20000010000 */
[C---:B------:R-:W-:Y:S02]  /*2dc0*/  R2UR UR5, R35.reuse ;  /* 0x00000000230572ca */ /* 0x040fe400000e0000 */
[----:B------:R-:W-:Y:S02]  /*2dd0*/  R2UR UR4, R35 ;  /* 0x00000000230472ca */ /* 0x000fe400000e0000 */
[----:B------:R-:W-:-:S04]  /*2de0*/  LOP3.LUT R36, R22, 0x1, RZ, 0xc0, !PT ;  /* 0x0000000116247812 */ /* 0x000fc800078ec0ff */
[----:B------:R-:W-:-:S05]  /*2df0*/  LOP3.LUT R22, R36, 0x1, RZ, 0x3c, !PT ;  /* 0x0000000124167812 */ /* 0x000fca00078e3cff */
[----:B-1----:R-:W1:Y:S01]  /*2e00*/  LDTM.x8 R12, tmem[UR5+0x40] ;  /* 0x00004005000c79ee */ /* 0x002e6200081c0000 */
[----:B------:R-:W-:Y:S01]  /*2e10*/  IMAD R39, R22, 0x4000, R33 ;  /* 0x0000400016277824 */ /* 0x000fe200078e0221 */
[----:B------:R-:W-:Y:S01]  /*2e20*/  NOP ;  /* 0x0000000000007918 */ /* 0x000fe20000000000 */
[----:B-1----:R-:W1:Y:S01]  /*2e30*/  LDTM.x8 R4, tmem[UR4+0x48] ;  /* 0x00004804000479ee */ /* 0x002e6200081c0000 */
[----:B------:R-:W-:Y:S02]  /*2e40*/  F2FP.BF16.F32.PACK_AB R12, R13, R12 ;  /* 0x0000000c0d0c723e */ /* 0x000fe400000010ff */
[----:B------:R-:W-:Y:S02]  /*2e50*/  F2FP.BF16.F32.PACK_AB R13, R15, R14 ;  /* 0x0000000e0f0d723e */ /* 0x000fe400000010ff */
[----:B------:R-:W-:Y:S02]  /*2e60*/  F2FP.BF16.F32.PACK_AB R14, R17, R16 ;  /* 0x00000010110e723e */ /* 0x000fe400000010ff */
[----:B------:R-:W-:-:S02]  /*2e70*/  F2FP.BF16.F32.PACK_AB R15, R19, R18 ;  /* 0x00000012130f723e */ /* 0x000fc400000010ff */
[CC--:B------:R-:W-:Y:S02]  /*2e80*/  IADD3 R16, PT, PT, R0.reuse, R39.reuse, R32 ;  /* 0x0000002700107210 */ /* 0x0c0fe40007ffe020 */
[----:B-1----:R-:W-:Y:S02]  /*2e90*/  F2FP.BF16.F32.PACK_AB R4, R5, R4 ;  /* 0x000000040504723e */ /* 0x002fe400000010ff */
[----:B------:R-:W-:Y:S01]  /*2ea0*/  F2FP.BF16.F32.PACK_AB R5, R7, R6 ;  /* 0x000000060705723e */ /* 0x000fe200000010ff */
[----:B------:R1:W-:Y:S01]  /*2eb0*/  STS.128 [R16], R12 ;  /* 0x0000000c10007388 */ /* 0x0003e20000000c00 */
[----:B------:R-:W-:Y:S01]  /*2ec0*/  F2FP.BF16.F32.PACK_AB R6, R9, R8 ;  /* 0x000000080906723e */ /* 0x000fe200000010ff */
[----:B------:R-:W-:Y:S01]  /*2ed0*/  NOP ;  /* 0x0000000000007918 */ /* 0x000fe20000000000 */
[----:B------:R-:W-:Y:S02]  /*2ee0*/  F2FP.BF16.F32.PACK_AB R7, R11, R10 ;  /* 0x0000000a0b07723e */ /* 0x000fe400000010ff */
[----:B------:R-:W-:-:S05]  /*2ef0*/  IADD3 R8, PT, PT, R0, R39, R31 ;  /* 0x0000002700087210 */ /* 0x000fca0007ffe01f */
[----:B------:R2:W-:Y:S01]  /*2f00*/  STS.128 [R8], R4 ;  /* 0x0000000408007388 */ /* 0x0005e20000000c00 */
[----:B-1----:R-:W2:Y:S01]  /*2f10*/  LDTM.x8 R12, tmem[UR5+0x50] ;  /* 0x00005005000c79ee */ /* 0x002ea200081c0000 */
[----:B------:R-:W-:Y:S01]  /*2f20*/  NOP ;  /* 0x0000000000007918 */ /* 0x000fe20000000000 */
[----:B--2---:R-:W1:Y:S01]  /*2f30*/  LDTM.x8 R4, tmem[UR4+0x58] ;  /* 0x00005804000479ee */ /* 0x004e6200081c0000 */
        /* <DEDUP_REMOVED lines=36> */
[----:B-1----:R-:W-:Y:S02]  /*3180*/  F2FP.BF16.F32.PACK_AB R4, R5, R4 ;  /* 0x000000040504723e */ /* 0x002fe400000010ff */
[----:B------:R-:W-:Y:S02]  /*3190*/  F2FP.BF16.F32.PACK_AB R5, R7, R6 ;  /* 0x000000060705723e */ /* 0x000fe400000010ff */
[----:B------:R-:W-:Y:S02]  /*31a0*/  F2FP.BF16.F32.PACK_AB R6, R9, R8 ;  /* 0x000000080906723e */ /* 0x000fe400000010ff */
[CC--:B------:R-:W-:Y:S02]  /*31b0*/  IADD3 R8, PT, PT, R0.reuse, R39.reuse, R26 ;  /* 0x0000002700087210 */ /* 0x0c0fe40007ffe01a */
[----:B------:R-:W-:Y:S02]  /*31c0*/  F2FP.BF16.F32.PACK_AB R7, R11, R10 ;  /* 0x0000000a0b07723e */ /* 0x000fe400000010ff */
[----:B------:R-:W-:Y:S01]  /*31d0*/  IADD3 R39, PT, PT, R0, R39, R25 ;  /* 0x0000002700277210 */ /* 0x000fe20007ffe019 */
[----:B------:R1:W-:Y:S01]  /*31e0*/  STS.128 [R8], R40 ;  /* 0x0000002808007388 */ /* 0x0003e20000000c00 */
[----:B------:R-:W-:-:S03]  /*31f0*/  NOP ;  /* 0x0000000000007918 */ /* 0x000fc60000000000 */
[----:B------:R1:W-:Y:S01]  /*3200*/  STS.128 [R39], R4 ;  /* 0x0000000427007388 */ /* 0x0003e20000000c00 */
[----:B------:R2:W-:Y:S06]  /*3210*/  MEMBAR.ALL.CTA ;  /* 0x0000000000007992 */ /* 0x0005ec0000008000 */
[----:B--2---:R-:W2:Y:S02]  /*3220*/  FENCE.VIEW.ASYNC.S ;  /* 0x00000000000073c6 */ /* 0x004ea40000000000 */
        /* <DEDUP_REMOVED lines=11> */
[----:B--2---:R-:W-:Y:S02]  /*32e0*/  UIADD3 UR8, UP0, UPT, UR8, 0x240, URZ ;  /* 0x0000024008087890 */ /* 0x004fe4000ff1e0ff */
[----:B------:R-:W-:Y:S02]  /*32f0*/  UIADD3 UR5, UPT, UPT, UR5, 0x40, URZ ;  /* 0x0000004005057890 */ /* 0x000fe4000fffe0ff */
[----:B------:R-:W-:-:S09]  /*3300*/  UIADD3.X UR9, UPT, UPT, URZ, UR9, URZ, UP0, !UPT ;  /* 0x00000009ff097290 */ /* 0x000fd200087fe4ff */
[----:B------:R2:W-:Y:S02]  /*3310*/  UTMASTG.2D [UR4], [UR8] ;  /* 0x00000004080073b5 */ /* 0x0005e40008008000 */
[----:B--2---:R0:W-:Y:S02]  /*3320*/  UTMACMDFLUSH ;  /* 0x00000000000079b7 */ /* 0x0041e40000000000 */
.L_x_40:
[----:B------:R-:W-:Y:S05]  /*3330*/  BSYNC.RECONVERGENT B0 ;  /* 0x0000000000007941 */ /* 0x000fea0003800200 */
.L_x_39:
[----:B------:R-:W-:-:S04]  /*3340*/  DEPBAR.LE SB0, 0x1 ;  /* 0x000080400000791a */ /* 0x000fc80000000000 */
.L_x_38:
[----:B------:R-:W-:Y:S01]  /*3350*/  BAR.SYNC.DEFER_BLOCKING 0x8, 0x80 ;  /* 0x0202000000007b1d */ /* 0x000fe20000010000 */
[C---:B------:R-:W-:Y:S01]  /*3360*/  R2UR UR5, R35.reuse ;  /* 0x00000000230572ca */ /* 0x040fe200000e0000 */
[----:B-1----:R-:W-:Y:S01]  /*3370*/  IMAD R39, R36, 0x4000, R33 ;  /* 0x0000400024277824 */ /* 0x002fe200078e0221 */
[----:B------:R-:W-:Y:S01]  /*3380*/  R2UR UR4, R35 ;  /* 0x00000000230472ca */ /* 0x000fe200000e0000 */
[----:B------:R-:W-:-:S05]  /*3390*/  VIADD R2, R2, 0x31870 ;  /* 0x0003187002027836 */ /* 0x000fca0000000000 */
[----:B------:R-:W-:-:S05]  /*33a0*/  PRMT R2, RZ, 0x654, R2 ;  /* 0x00000654ff027816 */ /* 0x000fca0000000002 */
[----:B------:R-:W1:Y:S01]  /*33b0*/  LDTM.x8 R12, tmem[UR5+0x80] ;  /* 0x00008005000c79ee */ /* 0x000e6200081c0000 */
[----:B------:R-:W-:Y:S01]  /*33c0*/  NOP ;  /* 0x0000000000007918 */ /* 0x000fe20000000000 */
[----:B-1----:R-:W1:Y:S01]  /*33d0*/  LDTM.x8 R4, tmem[UR4+0x88] ;  /* 0x00008804000479ee */ /* 0x002e6200081c0000 */
[----:B------:R-:W-:Y:S02]  /*33e0*/  F2FP.BF16.F32.PACK_AB R12, R13, R12 ;  /* 0x0000000c0d0c723e */ /* 0x000fe400000010ff */
[----:B------:R-:W-:Y:S02]  /*33f0*/  F2FP.BF16.F32.PACK_AB R13, R15, R14 ;  /* 0x0000000e0f0d723e */ /* 0x000fe400000010ff */
[----:B------:R-:W-:Y:S02]  /*3400*/  F2FP.BF16.F32.PACK_AB R14, R17, R16 ;  /* 0x00000010110e723e */ /* 0x000fe400000010ff */
[----:B------:R-:W-:Y:S02]  /*3410*/  F2FP.BF16.F32.PACK_AB R15, R19, R18 ;  /* 0x00000012130f723e */ /* 0x000fe400000010ff */
[----:B------:R-:W-:-:S02]  /*3420*/  IADD3 R16, PT, PT, R0, R39, R32 ;  /* 0x0000002700107210 */ /* 0x000fc40007ffe020 */
        /* <DEDUP_REMOVED lines=56> */
[----:B------:R-:W-:Y:S01]  /*37b0*/  NOP ;  /* 0x0000000000007918 */ /* 0x000fe20000000000 */
[----:B------:R1:W-:Y:S01]  /*37c0*/  SYNCS.ARRIVE.TRANS64.RED.A1T0 RZ, [R2+URZ], RZ ;  /* 0x000000ff02ff79a7 */ /* 0x0003e200081004ff */
        /* <DEDUP_REMOVED lines=18> */
.L_x_42:
[----:B------:R-:W-:Y:S05]  /*38f0*/  BSYNC.RECONVERGENT B0 ;  /* 0x0000000000007941 */ /* 0x000fea0003800200 */
.L_x_41:
[----:B------:R-:W-:Y:S02]  /*3900*/  IADD3 R24, PT, PT, R24, 0x8a, RZ ;  /* 0x0000008a18187810 */ /* 0x000fe40007ffe0ff */
[----:B------:R-:W-:Y:S01]  /*3910*/  IADD3 R34, PT, PT, R34, 0x8a, RZ ;  /* 0x0000008a22227810 */ /* 0x000fe20007ffe0ff */
[----:B------:R-:W-:Y:S06]  /*3920*/  @P0 BRA `(.L_x_43) ;  /* 0xffffffe800f00947 */ /* 0x000fec000383ffff */
.L_x_32:
[----:B------:R-:W-:-:S13]  /*3930*/  ISETP.NE.AND P0, PT, R3, 0x3, PT ;  /* 0x000000030300780c */ /* 0x000fda0003f05270 */
[----:B------:R-:W-:Y:S05]  /*3940*/  @P0 EXIT ;  /* 0x000000000000094d */ /* 0x000fea0003800000 */
[----:B------:R-:W-:Y:S05]  /*3950*/  WARPSYNC.ALL ;  /* 0x0000000000007948 */ /* 0x000fea0003800000 */
[----:B------:R-:W-:Y:S01]  /*3960*/  NOP ;  /* 0x0000000000007918 */ /* 0x000fe20000000000 */
[----:B------:R-:W2:Y:S01]  /*3970*/  S2UR UR5, SR_CgaCtaId ;  /* 0x00000000000579c3 */ /* 0x000ea20000008800 */
[----:B------:R-:W-:Y:S02]  /*3980*/  UMOV UR4, 0x50 ;  /* 0x0000005000047882 */ /* 0x000fe40000000000 */
[----:B--2---:R-:W-:-:S09]  /*3990*/  ULEA UR5, UR5, UR4, 0x18 ;  /* 0x0000000405057291 */ /* 0x004fd2000f8ec0ff */
[----:B-1----:R-:W1:Y:S02]  /*39a0*/  LDS R2, [UR5] ;  /* 0x00000005ff027984 */ /* 0x002e640008000800 */
[----:B-1----:R-:W-:-:S04]  /*39b0*/  LOP3.LUT R0, R2, 0xffff, RZ, 0xc0, !PT ;  /* 0x0000ffff02007812 */ /* 0x002fc800078ec0ff */
[----:B------:R-:W-:-:S13]  /*39c0*/  ISETP.NE.AND P0, PT, R0, 0xffff, PT ;  /* 0x0000ffff0000780c */ /* 0x000fda0003f05270 */
[----:B------:R-:W-:Y:S05]  /*39d0*/  @P0 BRA `(.L_x_44) ;  /* 0x0000000000480947 */ /* 0x000fea0003800000 */
[----:B------:R-:W-:-:S04]  /*39e0*/  SHF.R.U32.HI R0, RZ, 0x10, R2 ;  /* 0x00000010ff007819 */ /* 0x000fc80000011602 */
[----:B------:R-:W-:-:S04]  /*39f0*/  LOP3.LUT R0, R0, 0x1, RZ, 0xc0, !PT ;  /* 0x0000000100007812 */ /* 0x000fc800078ec0ff */
[----:B------:R-:W-:-:S13]  /*3a00*/  ISETP.NE.AND P0, PT, R0, 0x1, PT ;  /* 0x000000010000780c */ /* 0x000fda0003f05270 */
[----:B------:R-:W-:Y:S05]  /*3a10*/  @P0 BRA `(.L_x_45) ;  /* 0x00000000002c0947 */ /* 0x000fea0003800000 */
[----:B------:R-:W1:Y:S01]  /*3a20*/  S2R R0, SR_LANEID ;  /* 0x0000000000007919 */ /* 0x000e620000000000 */
[----:B------:R-:W-:Y:S01]  /*3a30*/  IMAD.MOV.U32 R2, RZ, RZ, -0x20000 ;  /* 0xfffe0000ff027424 */ /* 0x000fe200078e00ff */
[----:B------:R-:W-:Y:S02]  /*3a40*/  VOTEU.ANY UR6, UPT, PT ;  /* 0x0000000000067886 */ /* 0x000fe400038e0100 */
[----:B------:R-:W-:Y:S01]  /*3a50*/  UFLO.U32 UR6, UR6 ;  /* 0x00000006000672bd */ /* 0x000fe200080e0000 */
[----:B------:R-:W2:Y:S05]  /*3a60*/  REDUX UR4, R2 ;  /* 0x00000000020473c4 */ /* 0x000eaa0000000000 */
[----:B-1----:R-:W-:-:S02]  /*3a70*/  ISETP.EQ.U32.AND P0, PT, R0, UR6, PT ;  /* 0x0000000600007c0c */ /* 0x002fc4000bf02070 */
[----:B--2---:R-:W-:Y:S01]  /*3a80*/  MOV R0, UR4 ;  /* 0x0000000400007c02 */ /* 0x004fe20008000f00 */
[----:B------:R-:W-:-:S05]  /*3a90*/  UMOV UR4, 0xfffe0000 ;  /* 0xfffe000000047882 */ /* 0x000fca0000000000 */
[----:B------:R1:W-:Y:S05]  /*3aa0*/  UTCATOMSWS.AND URZ, UR4 ;  /* 0x0000000400ff79e3 */ /* 0x0003ea0008000000 */
[----:B------:R1:W-:Y:S01]  /*3ab0*/  @P0 ATOMS.AND RZ, [UR5], R0 ;  /* 0x00000000ffff098c */ /* 0x0003e2000a800005 */
[----:B------:R-:W-:Y:S05]  /*3ac0*/  BRA `(.L_x_46) ;  /* 0x0000000000147947 */ /* 0x000fea0003800000 */
.L_x_45:
[----:B------:R-:W-:Y:S02]  /*3ad0*/  MOV R2, 0x3af0 ;  /* 0x00003af000027802 */ /* 0x000fe40000000f00 */
[----:B------:R-:W-:Y:S05]  /*3ae0*/  CALL.REL.NOINC `($__internal_0_$__cuda_sm10x_tcgen05_guardrail_trap_col_being_dealloced_not_returned_by_alloc) ;  /* 0x00000004000c7944 */ /* 0x000fea0003c00000 */
[----:B------:R-:W-:Y:S05]  /*3af0*/  BRA `(.L_x_46) ;  /* 0x0000000000087947 */ /* 0x000fea0003800000 */
.L_x_44:
[----:B------:R-:W-:Y:S02]  /*3b00*/  MOV R2, 0x3b20 ;  /* 0x00003b2000027802 */ /* 0x000fe40000000f00 */
[----:B------:R-:W-:Y:S05]  /*3b10*/  CALL.REL.NOINC `($__internal_2_$__cuda_sm10x_tcgen05_guardrail_trap_unallocated_columns_being_dealloced) ;  /* 0x0000000400187944 */ /* 0x000fea0003c00000 */
.L_x_46:
[----:B------:R-:W-:Y:S01]  /*3b20*/  NOP ;  /* 0x0000000000007918 */ /* 0x000fe20000000000 */
[----:B-1----:R-:W-:Y:S05]  /*3b30*/  EXIT ;  /* 0x000000000000794d */ /* 0x002fea0003800000 */
.L_x_14:
[----:B------:R-:W-:-:S07]  /*3b40*/  MOV R5, R4 ;  /* 0x0000000400057202 */ /* 0x000fce0000000f00 */
.L_x_47:
[----:B-1----:R1:W2:Y:S02]  /*3b50*/  SYNCS.PHASECHK.TRANS64.TRYWAIT P0, [R2+URZ+0x31800], R5 ;  /* 0x03180005020075a7 */ /* 0x0022a400080011ff */
[----:B--2---:R-:W-:Y:S05]  /*3b60*/  @!P0 NANOSLEEP.SYNCS 0x989680 ;  /* 0x009896800000895d */ /* 0x004fea0003900000 */
[----:B------:R-:W2:Y:S02]  /*3b70*/  @!P0 SYNCS.PHASECHK.TRANS64 P0, [R2+URZ+0x31800], R5 ;  /* 0x03180005020085a7 */ /* 0x000ea400080010ff */
[----:B--2---:R-:W-:Y:S05]  /*3b80*/  @!P0 BRA `(.L_x_47) ;  /* 0xfffffffc00f08947 */ /* 0x004fea000383ffff */
[----:B------:R-:W-:Y:S05]  /*3b90*/  BRA `(.L_x_48) ;  /* 0xffffffcc00a87947 */ /* 0x000fea000383ffff */
.L_x_18:
[----:B------:R-:W-:Y:S02]  /*3ba0*/  MOV R8, UR10 ;  /* 0x0000000a00087c02 */ /* 0x000fe40008000f00 */
[----:B------:R-:W-:Y:S02]  /*3bb0*/  MOV R9, UR10 ;  /* 0x0000000a00097c02 */ /* 0x000fe40008000f00 */
[----:B------:R-:W-:-:S07]  /*3bc0*/  MOV R0, UR9 ;  /* 0x0000000900007c02 */ /* 0x000fce0008000f00 */
.L_x_49:
[----:B-1----:R1:W2:Y:S02]  /*3bd0*/  SYNCS.PHASECHK.TRANS64.TRYWAIT P0, [R0+URZ+0x31870], R9 ;  /* 0x03187009000075a7 */ /* 0x0022a400080011ff */
[----:B--2---:R-:W-:Y:S05]  /*3be0*/  @!P0 NANOSLEEP.SYNCS 0x989680 ;  /* 0x009896800000895d */ /* 0x004fea0003900000 */
[----:B------:R-:W2:Y:S02]  /*3bf0*/  @!P0 SYNCS.PHASECHK.TRANS64 P0, [R0+URZ+0x31870], R9 ;  /* 0x03187009000085a7 */ /* 0x000ea400080010ff */
[----:B--2---:R-:W-:Y:S05]  /*3c00*/  @!P0 BRA `(.L_x_49) ;  /* 0xfffffffc00f08947 */ /* 0x004fea000383ffff */
[----:B------:R-:W-:Y:S05]  /*3c10*/  BRA `(.L_x_50) ;  /* 0xffffffd400347947 */ /* 0x000fea000383ffff */
.L_x_19:
[----:B------:R-:W-:Y:S02]  /*3c20*/  MOV R2, UR10 ;  /* 0x0000000a00027c02 */ /* 0x000fe40008000f00 */
[----:B------:R-:W-:Y:S07]  /*3c30*/  MOV R8, R9 ;  /* 0x0000000900087202 */ /* 0x000fee0000000f00 */
.L_x_51:
[----:B-1----:R1:W2:Y:S02]  /*3c40*/  SYNCS.PHASECHK.TRANS64.TRYWAIT P0, [R2+URZ+0x31840], R9 ;  /* 0x03184009020075a7 */ /* 0x0022a400080011ff */
[----:B--2---:R-:W-:Y:S05]  /*3c50*/  @!P0 NANOSLEEP.SYNCS 0x989680 ;  /* 0x009896800000895d */ /* 0x004fea0003900000 */
[----:B------:R-:W2:Y:S02]  /*3c60*/  @!P0 SYNCS.PHASECHK.TRANS64 P0, [R2+URZ+0x31840], R9 ;  /* 0x03184009020085a7 */ /* 0x000ea400080010ff */
[----:B--2---:R-:W-:Y:S05]  /*3c70*/  @!P0 BRA `(.L_x_51) ;  /* 0xfffffffc00f08947 */ /* 0x004fea000383ffff */
[----:B------:R-:W-:Y:S05]  /*3c80*/  BRA `(.L_x_52) ;  /* 0xffffffd400387947 */ /* 0x000fea000383ffff */
.L_x_21:
[----:B------:R-:W-:Y:S02]  /*3c90*/  MOV R2, UR13 ;  /* 0x0000000d00027c02 */ /* 0x000fe40008000f00 */
[----:B------:R-:W-:Y:S07]  /*3ca0*/  MOV R8, R9 ;  /* 0x0000000900087202 */ /* 0x000fee0000000f00 */
.L_x_53:
[----:B-1----:R1:W2:Y:S02]  /*3cb0*/  SYNCS.PHASECHK.TRANS64.TRYWAIT P0, [R2+URZ+0x31840], R9 ;  /* 0x03184009020075a7 */ /* 0x0022a400080011ff */
[----:B--2---:R-:W-:Y:S05]  /*3cc0*/  @!P0 NANOSLEEP.SYNCS 0x989680 ;  /* 0x009896800000895d */ /* 0x004fea0003900000 */
[----:B------:R-:W2:Y:S02]  /*3cd0*/  @!P0 SYNCS.PHASECHK.TRANS64 P0, [R2+URZ+0x31840], R9 ;  /* 0x03184009020085a7 */ /* 0x000ea400080010ff */
[----:B--2---:R-:W-:Y:S05]  /*3ce0*/  @!P0 BRA `(.L_x_53) ;  /* 0xfffffffc00f08947 */ /* 0x004fea000383ffff */
[----:B------:R-:W-:Y:S05]  /*3cf0*/  BRA `(.L_x_54) ;  /* 0xffffffd800107947 */ /* 0x000fea000383ffff */
.L_x_25:
[----:B------:R-:W-:Y:S04]  /*3d00*/  SHF.L.U32 R18, R12, 0x1f, RZ ;  /* 0x0000001f0c127819 */ /* 0x000fe800000006ff */
[----:B------:R-:W-:Y:S07]  /*3d10*/  MOV R19, R18 ;  /* 0x0000001200137202 */ /* 0x000fee0000000f00 */
.L_x_55:
[----:B-1----:R1:W2:Y:S02]  /*3d20*/  SYNCS.PHASECHK.TRANS64.TRYWAIT P0, [R8+URZ+0x31820], R19 ;  /* 0x03182013080075a7 */ /* 0x0022a400080011ff */
[----:B--2---:R-:W-:Y:S05]  /*3d30*/  @!P0 NANOSLEEP.SYNCS 0x989680 ;  /* 0x009896800000895d */ /* 0x004fea0003900000 */
[----:B------:R-:W2:Y:S02]  /*3d40*/  @!P0 SYNCS.PHASECHK.TRANS64 P0, [R8+URZ+0x31820], R19 ;  /* 0x03182013080085a7 */ /* 0x000ea400080010ff */
[----:B--2---:R-:W-:Y:S05]  /*3d50*/  @!P0 BRA `(.L_x_55) ;  /* 0xfffffffc00f08947 */ /* 0x004fea000383ffff */
[----:B------:R-:W-:Y:S05]  /*3d60*/  BRA `(.L_x_56) ;  /* 0xffffffdc00707947 */ /* 0x000fea000383ffff */
.L_x_26:
[-C--:B------:R-:W-:Y:S02]  /*3d70*/  MOV R26, R3.reuse ;  /* 0x00000003001a7202 */ /* 0x080fe40000000f00 */
[----:B------:R-:W-:Y:S07]  /*3d80*/  MOV R27, R3 ;  /* 0x00000003001b7202 */ /* 0x000fee0000000f00 */
.L_x_57:
[----:B-1----:R1:W2:Y:S02]  /*3d90*/  SYNCS.PHASECHK.TRANS64.TRYWAIT P0, [R8+URZ+0x31828], R27 ;  /* 0x0318281b080075a7 */ /* 0x0022a400080011ff */
[----:B--2---:R-:W-:Y:S05]  /*3da0*/  @!P0 NANOSLEEP.SYNCS 0x989680 ;  /* 0x009896800000895d */ /* 0x004fea0003900000 */
[----:B------:R-:W2:Y:S02]  /*3db0*/  @!P0 SYNCS.PHASECHK.TRANS64 P0, [R8+URZ+0x31828], R27 ;  /* 0x0318281b080085a7 */ /* 0x000ea400080010ff */
[----:B--2---:R-:W-:Y:S05]  /*3dc0*/  @!P0 BRA `(.L_x_57) ;  /* 0xfffffffc00f08947 */ /* 0x004fea000383ffff */
[----:B------:R-:W-:Y:S05]  /*3dd0*/  BRA `(.L_x_58) ;  /* 0xffffffe000247947 */ /* 0x000fea000383ffff */
.L_x_27:
[-C--:B------:R-:W-:Y:S02]  /*3de0*/  MOV R26, R3.reuse ;  /* 0x00000003001a7202 */ /* 0x080fe40000000f00 */
[----:B-1----:R-:W-:Y:S07]  /*3df0*/  MOV R27, R3 ;  /* 0x00000003001b7202 */ /* 0x002fee0000000f00 */
.L_x_59:
[----:B-1----:R1:W2:Y:S02]  /*3e00*/  SYNCS.PHASECHK.TRANS64.TRYWAIT P0, [R8+URZ+0x31830], R27 ;  /* 0x0318301b080075a7 */ /* 0x0022a400080011ff */
[----:B--2---:R-:W-:Y:S05]  /*3e10*/  @!P0 NANOSLEEP.SYNCS 0x989680 ;  /* 0x009896800000895d */ /* 0x004fea0003900000 */
[----:B------:R-:W2:Y:S02]  /*3e20*/  @!P0 SYNCS.PHASECHK.TRANS64 P0, [R8+URZ+0x31830], R27 ;  /* 0x0318301b080085a7 */ /* 0x000ea400080010ff */
[----:B--2---:R-:W-:Y:S05]  /*3e30*/  @!P0 BRA `(.L_x_59) ;  /* 0xfffffffc00f08947 */ /* 0x004fea000383ffff */
[----:B------:R-:W-:Y:S05]  /*3e40*/  BRA `(.L_x_60) ;  /* 0xffffffe000607947 */ /* 0x000fea000383ffff */
.L_x_28:
[-C--:B------:R-:W-:Y:S02]  /*3e50*/  MOV R26, R3.reuse ;  /* 0x00000003001a7202 */ /* 0x080fe40000000f00 */
[----:B-1----:R-:W-:Y:S07]  /*3e60*/  MOV R27, R3 ;  /* 0x00000003001b7202 */ /* 0x002fee0000000f00 */
.L_x_61:
[----:B-1----:R1:W2:Y:S02]  /*3e70*/  SYNCS.PHASECHK.TRANS64.TRYWAIT P0, [R8+URZ+0x31838], R27 ;  /* 0x0318381b080075a7 */ /* 0x0022a400080011ff */
[----:B--2---:R-:W-:Y:S05]  /*3e80*/  @!P0 NANOSLEEP.SYNCS 0x989680 ;  /* 0x009896800000895d */ /* 0x004fea0003900000 */
[----:B------:R-:W2:Y:S02]  /*3e90*/  @!P0 SYNCS.PHASECHK.TRANS64 P0, [R8+URZ+0x31838], R27 ;  /* 0x0318381b080085a7 */ /* 0x000ea400080010ff */
[----:B--2---:R-:W-:Y:S05]  /*3ea0*/  @!P0 BRA `(.L_x_61) ;  /* 0xfffffffc00f08947 */ /* 0x004fea000383ffff */
[----:B------:R-:W-:Y:S05]  /*3eb0*/  BRA `(.L_x_62) ;  /* 0xffffffe000987947 */ /* 0x000fea000383ffff */
.L_x_33:
[----:B------:R-:W-:-:S07]  /*3ec0*/  MOV R5, R4 ;  /* 0x0000000400057202 */ /* 0x000fce0000000f00 */
.L_x_63:
[----:B-1----:R1:W2:Y:S02]  /*3ed0*/  SYNCS.PHASECHK.TRANS64.TRYWAIT P1, [R2+URZ+0x31860], R5 ;  /* 0x03186005020075a7 */ /* 0x0022a400080211ff */
[----:B--2---:R-:W-:Y:S05]  /*3ee0*/  @!P1 NANOSLEEP.SYNCS 0x989680 ;  /* 0x009896800000995d */ /* 0x004fea0003900000 */
[----:B------:R-:W2:Y:S02]  /*3ef0*/  @!P1 SYNCS.PHASECHK.TRANS64 P1, [R2+URZ+0x31860], R5 ;  /* 0x03186005020095a7 */ /* 0x000ea400080210ff */
[----:B--2---:R-:W-:Y:S05]  /*3f00*/  @!P1 BRA `(.L_x_63) ;  /* 0xfffffffc00f09947 */ /* 0x004fea000383ffff */
[----:B------:R-:W-:Y:S05]  /*3f10*/  BRA `(.L_x_64) ;  /* 0xffffffe400e47947 */ /* 0x000fea000383ffff */
        .weak           $__internal_0_$__cuda_sm10x_tcgen05_guardrail_trap_col_being_dealloced_not_returned_by_alloc
        .type           $__internal_0_$__cuda_sm10x_tcgen05_guardrail_trap_col_being_dealloced_not_returned_by_alloc,@function
        .size           $__internal_0_$__cuda_sm10x_tcgen05_guardrail_trap_col_being_dealloced_not_returned_by_alloc,($__internal_1_$__cuda_sm10x_tcgen05_guardrail_trap_phase_invalid_during_alloc - $__internal_0_$__cuda_sm10x_tcgen05_guardrail_trap_col_being_dealloced_not_returned_by_alloc)
$__internal_0_$__cuda_sm10x_tcgen05_guardrail_trap_col_being_dealloced_not_returned_by_alloc:
[----:B------:R-:W-:Y:S05]  /*3f20*/  BPT.TRAP 0x1 ;  /* 0x000000040000795c */ /* 0x000fea0000300000 */
[----:B------:R-:W-:-:S04]  /*3f30*/  HFMA2 R3, -RZ, RZ, 0, 0 ;  /* 0x00000000ff037431 */ /* 0x000fc800000001ff */
[----:B------:R-:W-:Y:S05]  /*3f40*/  RET.REL.NODEC R2 `(_ZN9deep_gemm24sm100_fp8_gemm_1d1d_implILN4cute4UMMA5MajorE0ELS3_0ELj0ELj4096ELj7168ELj128ELj192ELj128ELj64ELj128ELj128ELj128ELj4ELj128ELj128ELj1ELb0ELj138ELNS_8GemmTypeE1ELb0EN7cutlass10bfloat16_tENS_16EpilogueIdentityEEEvPijjj14CUtensorMap_stS9_S9_S9_S9_) ;  /* 0xffffffc0022c7950 */ /* 0x000fea0003c3ffff */
        .weak           $__internal_1_$__cuda_sm10x_tcgen05_guardrail_trap_phase_invalid_during_alloc
        .type           $__internal_1_$__cuda_sm10x_tcgen05_guardrail_trap_phase_invalid_during_alloc,@function
        .size           $__internal_1_$__cuda_sm10x_tcgen05_guardrail_trap_phase_invalid_during_alloc,($__internal_2_$__cuda_sm10x_tcgen05_guardrail_trap_unallocated_columns_being_dealloced - $__internal_1_$__cuda_sm10x_tcgen05_guardrail_trap_phase_invalid_during_alloc)
$__internal_1_$__cuda_sm10x_tcgen05_guardrail_trap_phase_invalid_during_alloc:
[----:B------:R-:W-:Y:S05]  /*3f50*/  BPT.TRAP 0x1 ;  /* 0x000000040000795c */ /* 0x000fea0000300000 */
[----:B------:R-:W-:-:S04]  /*3f60*/  MOV R5, 0x0 ;  /* 0x0000000000057802 */ /* 0x000fc80000000f00 */
[----:B------:R-:W-:Y:S05]  /*3f70*/  RET.REL.NODEC R4 `(_ZN9deep_gemm24sm100_fp8_gemm_1d1d_implILN4cute4UMMA5MajorE0ELS3_0ELj0ELj4096ELj7168ELj128ELj192ELj128ELj64ELj128ELj128ELj128ELj4ELj128ELj128ELj1ELb0ELj138ELNS_8GemmTypeE1ELb0EN7cutlass10bfloat16_tENS_16EpilogueIdentityEEEvPijjj14CUtensorMap_stS9_S9_S9_S9_) ;  /* 0xffffffc004207950 */ /* 0x000fea0003c3ffff */
        .weak           $__internal_2_$__cuda_sm10x_tcgen05_guardrail_trap_unallocated_columns_being_dealloced
        .type           $__internal_2_$__cuda_sm10x_tcgen05_guardrail_trap_unallocated_columns_being_dealloced,@function
        .size           $__internal_2_$__cuda_sm10x_tcgen05_guardrail_trap_unallocated_columns_being_dealloced,($__internal_3_$__cuda_sm20_div_u16 - $__internal_2_$__cuda_sm10x_tcgen05_guardrail_trap_unallocated_columns_being_dealloced)
$__internal_2_$__cuda_sm10x_tcgen05_guardrail_trap_unallocated_columns_being_dealloced:
[----:B------:R-:W-:Y:S05]  /*3f80*/  BPT.TRAP 0x1 ;  /* 0x000000040000795c */ /* 0x000fea0000300000 */
[----:B------:R-:W-:-:S04]  /*3f90*/  HFMA2 R3, -RZ, RZ, 0, 0 ;  /* 0x00000000ff037431 */ /* 0x000fc800000001ff */
[----:B------:R-:W-:Y:S05]  /*3fa0*/  RET.REL.NODEC R2 `(_ZN9deep_gemm24sm100_fp8_gemm_1d1d_implILN4cute4UMMA5MajorE0ELS3_0ELj0ELj4096ELj7168ELj128ELj192ELj128ELj64ELj128ELj128ELj128ELj4ELj128ELj128ELj1ELb0ELj138ELNS_8GemmTypeE1ELb0EN7cutlass10bfloat16_tENS_16EpilogueIdentityEEEvPijjj14CUtensorMap_stS9_S9_S9_S9_) ;  /* 0xffffffc002147950 */ /* 0x000fea0003c3ffff */
        .weak           $__internal_3_$__cuda_sm20_div_u16
        .type           $__internal_3_$__cuda_sm20_div_u16,@function
        .size           $__internal_3_$__cuda_sm20_div_u16,(.L_x_69 - $__internal_3_$__cuda_sm20_div_u16)
$__internal_3_$__cuda_sm20_div_u16:
[----:B------:R-:W1:Y:S01]  /*3fb0*/  I2F.U16 R8, R9 ;  /* 0x0000000900087306 */ /* 0x000e620000101000 */
[----:B------:R-:W-:-:S07]  /*3fc0*/  IMAD.MOV.U32 R4, RZ, RZ, 0x4b800000 ;  /* 0x4b800000ff047424 */ /* 0x000fce00078e00ff */
[----:B------:R-:W-:Y:S01]  /*3fd0*/  I2F.U16.RZ R5, R5 ;  /* 0x0000000500057306 */ /* 0x000fe2000010d000 */
[C---:B-1----:R-:W-:Y:S02]  /*3fe0*/  FSETP.GEU.AND P1, PT, |R8|.reuse, 1.175494350822287508e-38, PT ;  /* 0x008000000800780b */ /* 0x042fe40003f2e200 */
[----:B------:R-:W-:Y:S02]  /*3ff0*/  FSETP.GT.AND P3, PT, |R8|, 8.50705917302346158658e+37, PT ;  /* 0x7e8000000800780b */ /* 0x000fe40003f64200 */
[----:B------:R-:W-:Y:S02]  /*4000*/  FSEL R4, R4, 1, !P1 ;  /* 0x3f80000004047808 */ /* 0x000fe40004800000 */
[----:B------:R-:W-:Y:S02]  /*4010*/  ISETP.NE.U32.AND P1, PT, R9, RZ, PT ;  /* 0x000000ff0900720c */ /* 0x000fe40003f25070 */
[----:B------:R-:W-:-:S05]  /*4020*/  FSEL R4, R4, 0.25, !P3 ;  /* 0x3e80000004047808 */ /* 0x000fca0005800000 */
[----:B------:R-:W-:-:S06]  /*4030*/  FMUL R8, R8, R4 ;  /* 0x0000000408087220 */ /* 0x000fcc0000400000 */
[----:B------:R-:W1:Y:S02]  /*4040*/  MUFU.RCP R8, R8 ;  /* 0x0000000800087308 */ /* 0x000e640000001000 */
[----:B-1----:R-:W-:-:S04]  /*4050*/  FMUL R4, R4, R8 ;  /* 0x0000000804047220 */ /* 0x002fc80000400000 */
[----:B------:R-:W-:-:S04]  /*4060*/  VIADD R4, R4, 0x2 ;  /* 0x0000000204047836 */ /* 0x000fc80000000000 */
[----:B------:R-:W-:Y:S01]  /*4070*/  FMUL.RZ R4, R5, R4 ;  /* 0x0000000405047220 */ /* 0x000fe2000040c000 */
[----:B------:R-:W-:-:S03]  /*4080*/  HFMA2 R5, -RZ, RZ, 0, 0 ;  /* 0x00000000ff057431 */ /* 0x000fc600000001ff */
[----:B------:R1:W2:Y:S02]  /*4090*/  F2I.U32.TRUNC.NTZ R40, R4 ;  /* 0x0000000400287305 */ /* 0x0002a4000020f000 */
[----:B-1----:R-:W-:Y:S01]  /*40a0*/  IMAD.MOV.U32 R4, RZ, RZ, R2 ;  /* 0x000000ffff047224 */ /* 0x002fe200078e0002 */
[----:B--2---:R-:W-:Y:S02]  /*40b0*/  LOP3.LUT R40, R40, 0xffff, RZ, 0xc0, !PT ;  /* 0x0000ffff28287812 */ /* 0x004fe400078ec0ff */
[----:B------:R-:W-:Y:S01]  /*40c0*/  @!P1 MOV R40, 0xffffffff ;  /* 0xffffffff00289802 */ /* 0x000fe20000000f00 */
[----:B------:R-:W-:Y:S06]  /*40d0*/  RET.REL.NODEC R4 `(_ZN9deep_gemm24sm100_fp8_gemm_1d1d_implILN4cute4UMMA5MajorE0ELS3_0ELj0ELj4096ELj7168ELj128ELj192ELj128ELj64ELj128ELj128ELj128ELj4ELj128ELj128ELj1ELb0ELj138ELNS_8GemmTypeE1ELb0EN7cutlass10bfloat16_tENS_16EpilogueIdentityEEEvPijjj14CUtensorMap_stS9_S9_S9_S9_) ;  /* 0xffffffbc04c87950 */ /* 0x000fec0003c3ffff */
.L_x_65:
[----:B------:R-:W-:-:S00]  /*40e0*/  BRA `(.L_x_65) ;  /* 0xfffffffc00fc7947 */ /* 0x000fc0000383ffff */
[----:B------:R-:W-:-:S00]  /*40f0*/  NOP ;  /* 0x0000000000007918 */ /* 0x000fc00000000000 */
        /* <DEDUP_REMOVED lines=8> */
.L_x_69:


//--------------------- .nv.shared._ZN9deep_gemm24sm100_fp8_gemm_1d1d_implILN4cute4UMMA5MajorE0ELS3_0ELj0ELj4096ELj7168ELj128ELj192ELj128ELj64ELj128ELj128ELj128ELj4ELj128ELj128ELj1ELb0ELj138ELNS_8GemmTypeE1ELb0EN7cutlass10bfloat16_tENS_16EpilogueIdentityEEEvPijjj14CUtensorMap_stS9_S9_S9_S9_ --------------------------
	.section	.nv.shared._ZN9deep_gemm24sm100_fp8_gemm_1d1d_implILN4cute4UMMA5MajorE0ELS3_0ELj0ELj4096ELj7168ELj128ELj192ELj128ELj64ELj128ELj128ELj128ELj4ELj128ELj128ELj1ELb0ELj138ELNS_8GemmTypeE1ELb0EN7cutlass10bfloat16_tENS_16EpilogueIdentityEEEvPijjj14CUtensorMap_stS9_S9_S9_S9_,"aw",@nobits
	.sectionflags	@""
	.align	1024
	.zero		1024


//--------------------- .nv.shared.reserved.0     --------------------------
	.section	.nv.shared.reserved.0,"aw",@nobits
	.align	8
	.weak		__nv_reservedSMEM_offset_0_alias
	.size		__nv_reservedSMEM_offset_0_alias, 0, 64
	.other		__nv_reservedSMEM_offset_0_alias,@"STO_CUDA_RESERVED_SHARED STV_DEFAULT"
__nv_reservedSMEM_offset_0_alias:
	.zero		0
.nv.shared.reserved.0:
	.zero		64
	.weak		__nv_reservedSMEM_allocation_phase
	.type		__nv_reservedSMEM_allocation_phase,@object
	.size		__nv_reservedSMEM_allocation_phase,(.L_0 - __nv_reservedSMEM_allocation_phase)
__nv_reservedSMEM_allocation_phase:
	.zero		1
.L_0:
	.zero		7
	.weak		__nv_reservedSMEM_devtool_atexit_pc
	.type		__nv_reservedSMEM_devtool_atexit_pc,@object
	.size		__nv_reservedSMEM_devtool_atexit_pc,(__nv_reservedSMEM_allocation_mask - __nv_reservedSMEM_devtool_atexit_pc)
__nv_reservedSMEM_devtool_atexit_pc:
	.zero		8
	.weak		__nv_reservedSMEM_allocation_mask
	.type		__nv_reservedSMEM_allocation_mask,@object
	.size		__nv_reservedSMEM_allocation_mask,(.L_2 - __nv_reservedSMEM_allocation_mask)
__nv_reservedSMEM_allocation_mask:
	.zero		4
.L_2:


//--------------------- .nv.global                --------------------------
	.section	.nv.global,"aw",@nobits
.nv.global:
	.type		_ZN47_INTERNAL_7601c785_9_kernel_cu_330900ee_28920774cute1_E,@object
	.size		_ZN47_INTERNAL_7601c785_9_kernel_cu_330900ee_28920774cute1_E,(_ZN47_INTERNAL_7601c785_9_kernel_cu_330900ee_28920774cuda3std3__45__cpo6cbeginE - _ZN47_INTERNAL_7601c785_9_kernel_cu_330900ee_28920774cute1_E)
_ZN47_INTERNAL_7601c785_9_kernel_cu_330900ee_28920774cute1_E:
	.zero		1
	.type		_ZN47_INTERNAL_7601c785_9_kernel_cu_330900ee_28920774cuda3std3__45__cpo6cbeginE,@object
	.size		_ZN47_INTERNAL_7601c785_9_kernel_cu_330900ee_28920774cuda3std3__45__cpo6cbeginE,(_ZN47_INTERNAL_7601c785_9_kernel_cu_330900ee_28920774cuda3std3__48in_placeE - _ZN47_INTERNAL_7601c785_9_kernel_cu_330900ee_28920774cuda3std3__45__cpo6cbeginE)
_ZN47_INTERNAL_7601c785_9_kernel_cu_330900ee_28920774cuda3std3__45__cpo6cbeginE:
	.zero		1
	.type		_ZN47_INTERNAL_7601c785_9_kernel_cu_330900ee_28920774cuda3std3__48in_placeE,@object
	.size		_ZN47_INTERNAL_7601c785_9_kernel_cu_330900ee_28920774cuda3std3__48in_placeE,(_ZN47_INTERNAL_7601c785_9_kernel_cu_330900ee_28920774cuda3std6ranges3__45__cpo9iter_moveE - _ZN47_INTERNAL_7601c785_9_kernel_cu_330900ee_28920774cuda3std3__48in_placeE)
_ZN47_INTERNAL_7601c785_9_kernel_cu_330900ee_28920774cuda3std3__48in_placeE:
	.zero		1
	.type		_ZN47_INTERNAL_7601c785_9_kernel_cu_330900ee_28920774cuda3std6ranges3__45__cpo9iter_moveE,@object
	.size		_ZN47_INTERNAL_7601c785_9_kernel_cu_330900ee_28920774cuda3std6ranges3__45__cpo9iter_moveE,(_ZN47_INTERNAL_7601c785_9_kernel_cu_330900ee_28920774cuda3std3__45__cpo5beginE - _ZN47_INTERNAL_7601c785_9_kernel_cu_330900ee_28920774cuda3std6ranges3__45__cpo9iter_moveE)
_ZN47_INTERNAL_7601c785_9_kernel_cu_330900ee_28920774cuda3std6ranges3__45__cpo9iter_moveE:
	.zero		1
	.type		_ZN47_INTERNAL_7601c785_9_kernel_cu_330900ee_28920774cuda3std3__45__cpo5beginE,@object
	.size		_ZN47_INTERNAL_7601c785_9_kernel_cu_330900ee_28920774cuda3std3__45__cpo5beginE,(_ZN47_INTERNAL_7601c785_9_kernel_cu_330900ee_28920774cuda3std3__449_GLOBAL__N__7601c785_9_kernel_cu_330900ee_28920776ignoreE - _ZN47_INTERNAL_7601c785_9_kernel_cu_330900ee_28920774cuda3std3__45__cpo5beginE)
_ZN47_INTERNAL_7601c785_9_kernel_cu_330900ee_28920774cuda3std3__45__cpo5beginE:
	.zero		1
	.type		_ZN47_INTERNAL_7601c785_9_kernel_cu_330900ee_28920774cuda3std3__449_GLOBAL__N__7601c785_9_kernel_cu_330900ee_28920776ignoreE,@object
	.size		_ZN47_INTERNAL_7601c785_9_kernel_cu_330900ee_28920774cuda3std3__449_GLOBAL__N__7601c785_9_kernel_cu_330900ee_28920776ignoreE,(_ZN47_INTERNAL_7601c785_9_kernel_cu_330900ee_28920774cute7productE - _ZN47_INTERNAL_7601c785_9_kernel_cu_330900ee_28920774cuda3std3__449_GLOBAL__N__7601c785_9_kernel_cu_330900ee_28920776ignoreE)
_ZN47_INTERNAL_7601c785_9_kernel_cu_330900ee_28920774cuda3std3__449_GLOBAL__N__7601c785_9_kernel_cu_330900ee_28920776ignoreE:
	.zero		1
	.type		_ZN47_INTERNAL_7601c785_9_kernel_cu_330900ee_28920774cute7productE,@object
	.size		_ZN47_INTERNAL_7601c785_9_kernel_cu_330900ee_28920774cute7productE,(_ZN47_INTERNAL_7601c785_9_kernel_cu_330900ee_28920774cuda3std3__45__cpo3endE - _ZN47_INTERNAL_7601c785_9_kernel_cu_330900ee_28920774cute7productE)
_ZN47_INTERNAL_7601c785_9_kernel_cu_330900ee_28920774cute7productE:
	.zero		1
	.type		_ZN47_INTERNAL_7601c785_9_kernel_cu_330900ee_28920774cuda3std3__45__cpo3endE,@object
	.size		_ZN47_INTERNAL_7601c785_9_kernel_cu_330900ee_28920774cuda3std3__45__cpo3endE,(_ZN47_INTERNAL_7601c785_9_kernel_cu_330900ee_28920774cuda3std3__419piecewise_constructE - _ZN47_INTERNAL_7601c785_9_kernel_cu_330900ee_28920774cuda3std3__45__cpo3endE)
_ZN47_INTERNAL_7601c785_9_kernel_cu_330900ee_28920774cuda3std3__45__cpo3endE:
	.zero		1
	.type		_ZN47_INTERNAL_7601c785_9_kernel_cu_330900ee_28920774cuda3std3__419piecewise_constructE,@object
	.size		_ZN47_INTERNAL_7601c785_9_kernel_cu_330900ee_28920774cuda3std3__419piecewise_constructE,(_ZN47_INTERNAL_7601c785_9_kernel_cu_330900ee_28920774cuda3std3__45__cpo4cendE - _ZN47_INTERNAL_7601c785_9_kernel_cu_330900ee_28920774cuda3std3__419piecewise_constructE)
_ZN47_INTERNAL_7601c785_9_kernel_cu_330900ee_28920774cuda3std3__419piecewise_constructE:
	.zero		1
	.type		_ZN47_INTERNAL_7601c785_9_kernel_cu_330900ee_28920774cuda3std3__45__cpo4cendE,@object
	.size		_ZN47_INTERNAL_7601c785_9_kernel_cu_330900ee_28920774cuda3std3__45__cpo4cendE,(_ZN47_INTERNAL_7601c785_9_kernel_cu_330900ee_28920774cuda3std6ranges3__45__cpo4swapE - _ZN47_INTERNAL_7601c785_9_kernel_cu_330900ee_28920774cuda3std3__45__cpo4cendE)
_ZN47_INTERNAL_7601c785_9_kernel_cu_330900ee_28920774cuda3std3__45__cpo4cendE:
	.zero		1
	.type		_ZN47_INTERNAL_7601c785_9_kernel_cu_330900ee_28920774cuda3std6ranges3__45__cpo4swapE,@object
	.size		_ZN47_INTERNAL_7601c785_9_kernel_cu_330900ee_28920774cuda3std6ranges3__45__cpo4swapE,(.L_10 - _ZN47_INTERNAL_7601c785_9_kernel_cu_330900ee_28920774cuda3std6ranges3__45__cpo4swapE)
_ZN47_INTERNAL_7601c785_9_kernel_cu_330900ee_28920774cuda3std6ranges3__45__cpo4swapE:
	.zero		1
.L_10:


//--------------------- .nv.constant0._ZN9deep_gemm24sm100_fp8_gemm_1d1d_implILN4cute4UMMA5MajorE0ELS3_0ELj0ELj4096ELj7168ELj128ELj192ELj128ELj64ELj128ELj128ELj128ELj4ELj128ELj128ELj1ELb0ELj138ELNS_8GemmTypeE1ELb0EN7cutlass10bfloat16_tENS_16EpilogueIdentityEEEvPijjj14CUtensorMap_stS9_S9_S9_S9_ --------------------------
	.section	.nv.constant0._ZN9deep_gemm24sm100_fp8_gemm_1d1d_implILN4cute4UMMA5MajorE0ELS3_0ELj0ELj4096ELj7168ELj128ELj192ELj128ELj64ELj128ELj128ELj128ELj4ELj128ELj128ELj1ELb0ELj138ELNS_8GemmTypeE1ELb0EN7cutlass10bfloat16_tENS_16EpilogueIdentityEEEvPijjj14CUtensorMap_stS9_S9_S9_S9_,"a",@progbits
	.sectionflags	@""
	.align	4
.nv.constant0._ZN9deep_gemm24sm100_fp8_gemm_1d1d_implILN4cute4UMMA5MajorE0ELS3_0ELj0ELj4096ELj7168ELj128ELj192ELj128ELj64ELj128ELj128ELj128ELj4ELj128ELj128ELj1ELb0ELj138ELNS_8GemmTypeE1ELb0EN7cutlass10bfloat16_tENS_16EpilogueIdentityEEEvPijjj14CUtensorMap_stS9_S9_S9_S9_:
	.zero		1600


//--------------------- SYMBOLS --------------------------

	.type		.nv.reservedSmem.offset0,@object
	.size		.nv.reservedSmem.offset0,0x4
	.type		.nv.reservedSmem.cap,@object
	.size		.nv.reservedSmem.cap,0x4
